//
// Generated by NVIDIA NVVM Compiler
//
// Compiler Build ID: CL-36424714
// Cuda compilation tools, release 13.0, V13.0.88
// Based on NVVM 20.0.0
//

.version 9.0
.target sm_100
.address_size 64

	// .globl	_Z19triplet_loss_kernelPKfS0_S0_Pfmmf
// _ZZ18reduce_mean_kernelPKfPfmE6shared has been demoted

.visible .entry _Z19triplet_loss_kernelPKfS0_S0_Pfmmf(
	.param .u64 .ptr .align 1 _Z19triplet_loss_kernelPKfS0_S0_Pfmmf_param_0,
	.param .u64 .ptr .align 1 _Z19triplet_loss_kernelPKfS0_S0_Pfmmf_param_1,
	.param .u64 .ptr .align 1 _Z19triplet_loss_kernelPKfS0_S0_Pfmmf_param_2,
	.param .u64 .ptr .align 1 _Z19triplet_loss_kernelPKfS0_S0_Pfmmf_param_3,
	.param .u64 _Z19triplet_loss_kernelPKfS0_S0_Pfmmf_param_4,
	.param .u64 _Z19triplet_loss_kernelPKfS0_S0_Pfmmf_param_5,
	.param .f32 _Z19triplet_loss_kernelPKfS0_S0_Pfmmf_param_6
)
{
	.reg .pred 	%p<20>;
	.reg .b32 	%r<5>;
	.reg .b32 	%f<293>;
	.reg .b64 	%rd<121>;

	ld.param.u64 	%rd57, [_Z19triplet_loss_kernelPKfS0_S0_Pfmmf_param_0];
	ld.param.u64 	%rd58, [_Z19triplet_loss_kernelPKfS0_S0_Pfmmf_param_1];
	ld.param.u64 	%rd59, [_Z19triplet_loss_kernelPKfS0_S0_Pfmmf_param_2];
	ld.param.u64 	%rd60, [_Z19triplet_loss_kernelPKfS0_S0_Pfmmf_param_3];
	ld.param.u64 	%rd62, [_Z19triplet_loss_kernelPKfS0_S0_Pfmmf_param_4];
	ld.param.u64 	%rd61, [_Z19triplet_loss_kernelPKfS0_S0_Pfmmf_param_5];
	ld.param.f32 	%f31, [_Z19triplet_loss_kernelPKfS0_S0_Pfmmf_param_6];
	mov.u32 	%r1, %ctaid.x;
	mov.u32 	%r2, %ntid.x;
	mov.u32 	%r3, %tid.x;
	mad.lo.s32 	%r4, %r1, %r2, %r3;
	cvt.u64.u32 	%rd1, %r4;
	setp.le.u64 	%p1, %rd62, %rd1;
	@%p1 bra 	$L__BB0_30;
	cvta.to.global.u64 	%rd2, %rd57;
	cvta.to.global.u64 	%rd3, %rd59;
	cvta.to.global.u64 	%rd4, %rd58;
	mul.lo.s64 	%rd5, %rd61, %rd1;
	shl.b64 	%rd63, %rd5, 2;
	add.s64 	%rd6, %rd2, %rd63;
	setp.eq.s64 	%p2, %rd61, 0;
	mov.f32 	%f282, 0f358637BD;
	@%p2 bra 	$L__BB0_15;
	and.b64  	%rd7, %rd61, 15;
	setp.lt.u64 	%p3, %rd61, 16;
	mov.f32 	%f281, 0f00000000;
	mov.b64 	%rd107, 0;
	@%p3 bra 	$L__BB0_5;
	and.b64  	%rd107, %rd61, -16;
	add.s64 	%rd66, %rd63, 32;
	add.s64 	%rd104, %rd2, %rd66;
	add.s64 	%rd103, %rd4, %rd66;
	mov.f32 	%f281, 0f00000000;
	mov.u64 	%rd105, %rd107;
$L__BB0_4:
	.pragma "nounroll";
	ld.global.f32 	%f36, [%rd104+-32];
	ld.global.f32 	%f37, [%rd103+-32];
	sub.f32 	%f38, %f36, %f37;
	fma.rn.f32 	%f39, %f38, %f38, %f281;
	ld.global.f32 	%f40, [%rd104+-28];
	ld.global.f32 	%f41, [%rd103+-28];
	sub.f32 	%f42, %f40, %f41;
	fma.rn.f32 	%f43, %f42, %f42, %f39;
	ld.global.f32 	%f44, [%rd104+-24];
	ld.global.f32 	%f45, [%rd103+-24];
	sub.f32 	%f46, %f44, %f45;
	fma.rn.f32 	%f47, %f46, %f46, %f43;
	ld.global.f32 	%f48, [%rd104+-20];
	ld.global.f32 	%f49, [%rd103+-20];
	sub.f32 	%f50, %f48, %f49;
	fma.rn.f32 	%f51, %f50, %f50, %f47;
	ld.global.f32 	%f52, [%rd104+-16];
	ld.global.f32 	%f53, [%rd103+-16];
	sub.f32 	%f54, %f52, %f53;
	fma.rn.f32 	%f55, %f54, %f54, %f51;
	ld.global.f32 	%f56, [%rd104+-12];
	ld.global.f32 	%f57, [%rd103+-12];
	sub.f32 	%f58, %f56, %f57;
	fma.rn.f32 	%f59, %f58, %f58, %f55;
	ld.global.f32 	%f60, [%rd104+-8];
	ld.global.f32 	%f61, [%rd103+-8];
	sub.f32 	%f62, %f60, %f61;
	fma.rn.f32 	%f63, %f62, %f62, %f59;
	ld.global.f32 	%f64, [%rd104+-4];
	ld.global.f32 	%f65, [%rd103+-4];
	sub.f32 	%f66, %f64, %f65;
	fma.rn.f32 	%f67, %f66, %f66, %f63;
	ld.global.f32 	%f68, [%rd104];
	ld.global.f32 	%f69, [%rd103];
	sub.f32 	%f70, %f68, %f69;
	fma.rn.f32 	%f71, %f70, %f70, %f67;
	ld.global.f32 	%f72, [%rd104+4];
	ld.global.f32 	%f73, [%rd103+4];
	sub.f32 	%f74, %f72, %f73;
	fma.rn.f32 	%f75, %f74, %f74, %f71;
	ld.global.f32 	%f76, [%rd104+8];
	ld.global.f32 	%f77, [%rd103+8];
	sub.f32 	%f78, %f76, %f77;
	fma.rn.f32 	%f79, %f78, %f78, %f75;
	ld.global.f32 	%f80, [%rd104+12];
	ld.global.f32 	%f81, [%rd103+12];
	sub.f32 	%f82, %f80, %f81;
	fma.rn.f32 	%f83, %f82, %f82, %f79;
	ld.global.f32 	%f84, [%rd104+16];
	ld.global.f32 	%f85, [%rd103+16];
	sub.f32 	%f86, %f84, %f85;
	fma.rn.f32 	%f87, %f86, %f86, %f83;
	ld.global.f32 	%f88, [%rd104+20];
	ld.global.f32 	%f89, [%rd103+20];
	sub.f32 	%f90, %f88, %f89;
	fma.rn.f32 	%f91, %f90, %f90, %f87;
	ld.global.f32 	%f92, [%rd104+24];
	ld.global.f32 	%f93, [%rd103+24];
	sub.f32 	%f94, %f92, %f93;
	fma.rn.f32 	%f95, %f94, %f94, %f91;
	ld.global.f32 	%f96, [%rd104+28];
	ld.global.f32 	%f97, [%rd103+28];
	sub.f32 	%f98, %f96, %f97;
	fma.rn.f32 	%f281, %f98, %f98, %f95;
	add.s64 	%rd105, %rd105, -16;
	add.s64 	%rd104, %rd104, 64;
	add.s64 	%rd103, %rd103, 64;
	setp.ne.s64 	%p4, %rd105, 0;
	@%p4 bra 	$L__BB0_4;
$L__BB0_5:
	setp.eq.s64 	%p5, %rd7, 0;
	@%p5 bra 	$L__BB0_14;
	and.b64  	%rd18, %rd61, 7;
	setp.lt.u64 	%p6, %rd7, 8;
	@%p6 bra 	$L__BB0_8;
	shl.b64 	%rd67, %rd107, 2;
	add.s64 	%rd68, %rd6, %rd67;
	ld.global.f32 	%f100, [%rd68];
	add.s64 	%rd69, %rd107, %rd5;
	shl.b64 	%rd70, %rd69, 2;
	add.s64 	%rd71, %rd4, %rd70;
	ld.global.f32 	%f101, [%rd71];
	sub.f32 	%f102, %f100, %f101;
	fma.rn.f32 	%f103, %f102, %f102, %f281;
	ld.global.f32 	%f104, [%rd68+4];
	ld.global.f32 	%f105, [%rd71+4];
	sub.f32 	%f106, %f104, %f105;
	fma.rn.f32 	%f107, %f106, %f106, %f103;
	ld.global.f32 	%f108, [%rd68+8];
	ld.global.f32 	%f109, [%rd71+8];
	sub.f32 	%f110, %f108, %f109;
	fma.rn.f32 	%f111, %f110, %f110, %f107;
	ld.global.f32 	%f112, [%rd68+12];
	ld.global.f32 	%f113, [%rd71+12];
	sub.f32 	%f114, %f112, %f113;
	fma.rn.f32 	%f115, %f114, %f114, %f111;
	ld.global.f32 	%f116, [%rd68+16];
	ld.global.f32 	%f117, [%rd71+16];
	sub.f32 	%f118, %f116, %f117;
	fma.rn.f32 	%f119, %f118, %f118, %f115;
	ld.global.f32 	%f120, [%rd68+20];
	ld.global.f32 	%f121, [%rd71+20];
	sub.f32 	%f122, %f120, %f121;
	fma.rn.f32 	%f123, %f122, %f122, %f119;
	ld.global.f32 	%f124, [%rd68+24];
	ld.global.f32 	%f125, [%rd71+24];
	sub.f32 	%f126, %f124, %f125;
	fma.rn.f32 	%f127, %f126, %f126, %f123;
	ld.global.f32 	%f128, [%rd68+28];
	ld.global.f32 	%f129, [%rd71+28];
	sub.f32 	%f130, %f128, %f129;
	fma.rn.f32 	%f281, %f130, %f130, %f127;
	add.s64 	%rd107, %rd107, 8;
$L__BB0_8:
	setp.eq.s64 	%p7, %rd18, 0;
	@%p7 bra 	$L__BB0_14;
	and.b64  	%rd109, %rd61, 3;
	setp.lt.u64 	%p8, %rd18, 4;
	@%p8 bra 	$L__BB0_11;
	shl.b64 	%rd72, %rd107, 2;
	add.s64 	%rd73, %rd6, %rd72;
	ld.global.f32 	%f132, [%rd73];
	add.s64 	%rd74, %rd107, %rd5;
	shl.b64 	%rd75, %rd74, 2;
	add.s64 	%rd76, %rd4, %rd75;
	ld.global.f32 	%f133, [%rd76];
	sub.f32 	%f134, %f132, %f133;
	fma.rn.f32 	%f135, %f134, %f134, %f281;
	ld.global.f32 	%f136, [%rd73+4];
	ld.global.f32 	%f137, [%rd76+4];
	sub.f32 	%f138, %f136, %f137;
	fma.rn.f32 	%f139, %f138, %f138, %f135;
	ld.global.f32 	%f140, [%rd73+8];
	ld.global.f32 	%f141, [%rd76+8];
	sub.f32 	%f142, %f140, %f141;
	fma.rn.f32 	%f143, %f142, %f142, %f139;
	ld.global.f32 	%f144, [%rd73+12];
	ld.global.f32 	%f145, [%rd76+12];
	sub.f32 	%f146, %f144, %f145;
	fma.rn.f32 	%f281, %f146, %f146, %f143;
	add.s64 	%rd107, %rd107, 4;
$L__BB0_11:
	setp.eq.s64 	%p9, %rd109, 0;
	@%p9 bra 	$L__BB0_14;
	add.s64 	%rd77, %rd107, %rd5;
	shl.b64 	%rd78, %rd77, 2;
	add.s64 	%rd111, %rd4, %rd78;
	shl.b64 	%rd79, %rd5, 2;
	shl.b64 	%rd80, %rd107, 2;
	add.s64 	%rd81, %rd79, %rd80;
	add.s64 	%rd110, %rd2, %rd81;
$L__BB0_13:
	.pragma "nounroll";
	ld.global.f32 	%f147, [%rd110];
	ld.global.f32 	%f148, [%rd111];
	sub.f32 	%f149, %f147, %f148;
	fma.rn.f32 	%f281, %f149, %f149, %f281;
	add.s64 	%rd111, %rd111, 4;
	add.s64 	%rd110, %rd110, 4;
	add.s64 	%rd109, %rd109, -1;
	setp.ne.s64 	%p10, %rd109, 0;
	@%p10 bra 	$L__BB0_13;
$L__BB0_14:
	add.f32 	%f282, %f281, 0f358637BD;
$L__BB0_15:
	setp.eq.s64 	%p11, %rd61, 0;
	mov.f32 	%f292, 0f358637BD;
	@%p11 bra 	$L__BB0_29;
	and.b64  	%rd32, %rd61, 15;
	setp.lt.u64 	%p12, %rd61, 16;
	mov.f32 	%f291, 0f00000000;
	mov.b64 	%rd116, 0;
	@%p12 bra 	$L__BB0_19;
	and.b64  	%rd116, %rd61, -16;
	shl.b64 	%rd83, %rd5, 2;
	add.s64 	%rd84, %rd83, 32;
	add.s64 	%rd113, %rd2, %rd84;
	add.s64 	%rd112, %rd3, %rd84;
	mov.f32 	%f291, 0f00000000;
	mov.u64 	%rd114, %rd116;
$L__BB0_18:
	.pragma "nounroll";
	ld.global.f32 	%f154, [%rd113+-32];
	ld.global.f32 	%f155, [%rd112+-32];
	sub.f32 	%f156, %f154, %f155;
	fma.rn.f32 	%f157, %f156, %f156, %f291;
	ld.global.f32 	%f158, [%rd113+-28];
	ld.global.f32 	%f159, [%rd112+-28];
	sub.f32 	%f160, %f158, %f159;
	fma.rn.f32 	%f161, %f160, %f160, %f157;
	ld.global.f32 	%f162, [%rd113+-24];
	ld.global.f32 	%f163, [%rd112+-24];
	sub.f32 	%f164, %f162, %f163;
	fma.rn.f32 	%f165, %f164, %f164, %f161;
	ld.global.f32 	%f166, [%rd113+-20];
	ld.global.f32 	%f167, [%rd112+-20];
	sub.f32 	%f168, %f166, %f167;
	fma.rn.f32 	%f169, %f168, %f168, %f165;
	ld.global.f32 	%f170, [%rd113+-16];
	ld.global.f32 	%f171, [%rd112+-16];
	sub.f32 	%f172, %f170, %f171;
	fma.rn.f32 	%f173, %f172, %f172, %f169;
	ld.global.f32 	%f174, [%rd113+-12];
	ld.global.f32 	%f175, [%rd112+-12];
	sub.f32 	%f176, %f174, %f175;
	fma.rn.f32 	%f177, %f176, %f176, %f173;
	ld.global.f32 	%f178, [%rd113+-8];
	ld.global.f32 	%f179, [%rd112+-8];
	sub.f32 	%f180, %f178, %f179;
	fma.rn.f32 	%f181, %f180, %f180, %f177;
	ld.global.f32 	%f182, [%rd113+-4];
	ld.global.f32 	%f183, [%rd112+-4];
	sub.f32 	%f184, %f182, %f183;
	fma.rn.f32 	%f185, %f184, %f184, %f181;
	ld.global.f32 	%f186, [%rd113];
	ld.global.f32 	%f187, [%rd112];
	sub.f32 	%f188, %f186, %f187;
	fma.rn.f32 	%f189, %f188, %f188, %f185;
	ld.global.f32 	%f190, [%rd113+4];
	ld.global.f32 	%f191, [%rd112+4];
	sub.f32 	%f192, %f190, %f191;
	fma.rn.f32 	%f193, %f192, %f192, %f189;
	ld.global.f32 	%f194, [%rd113+8];
	ld.global.f32 	%f195, [%rd112+8];
	sub.f32 	%f196, %f194, %f195;
	fma.rn.f32 	%f197, %f196, %f196, %f193;
	ld.global.f32 	%f198, [%rd113+12];
	ld.global.f32 	%f199, [%rd112+12];
	sub.f32 	%f200, %f198, %f199;
	fma.rn.f32 	%f201, %f200, %f200, %f197;
	ld.global.f32 	%f202, [%rd113+16];
	ld.global.f32 	%f203, [%rd112+16];
	sub.f32 	%f204, %f202, %f203;
	fma.rn.f32 	%f205, %f204, %f204, %f201;
	ld.global.f32 	%f206, [%rd113+20];
	ld.global.f32 	%f207, [%rd112+20];
	sub.f32 	%f208, %f206, %f207;
	fma.rn.f32 	%f209, %f208, %f208, %f205;
	ld.global.f32 	%f210, [%rd113+24];
	ld.global.f32 	%f211, [%rd112+24];
	sub.f32 	%f212, %f210, %f211;
	fma.rn.f32 	%f213, %f212, %f212, %f209;
	ld.global.f32 	%f214, [%rd113+28];
	ld.global.f32 	%f215, [%rd112+28];
	sub.f32 	%f216, %f214, %f215;
	fma.rn.f32 	%f291, %f216, %f216, %f213;
	add.s64 	%rd114, %rd114, -16;
	add.s64 	%rd113, %rd113, 64;
	add.s64 	%rd112, %rd112, 64;
	setp.ne.s64 	%p13, %rd114, 0;
	@%p13 bra 	$L__BB0_18;
$L__BB0_19:
	setp.eq.s64 	%p14, %rd32, 0;
	@%p14 bra 	$L__BB0_28;
	and.b64  	%rd43, %rd61, 7;
	setp.lt.u64 	%p15, %rd32, 8;
	@%p15 bra 	$L__BB0_22;
	shl.b64 	%rd85, %rd116, 2;
	add.s64 	%rd86, %rd6, %rd85;
	ld.global.f32 	%f218, [%rd86];
	add.s64 	%rd87, %rd116, %rd5;
	shl.b64 	%rd88, %rd87, 2;
	add.s64 	%rd89, %rd3, %rd88;
	ld.global.f32 	%f219, [%rd89];
	sub.f32 	%f220, %f218, %f219;
	fma.rn.f32 	%f221, %f220, %f220, %f291;
	ld.global.f32 	%f222, [%rd86+4];
	ld.global.f32 	%f223, [%rd89+4];
	sub.f32 	%f224, %f222, %f223;
	fma.rn.f32 	%f225, %f224, %f224, %f221;
	ld.global.f32 	%f226, [%rd86+8];
	ld.global.f32 	%f227, [%rd89+8];
	sub.f32 	%f228, %f226, %f227;
	fma.rn.f32 	%f229, %f228, %f228, %f225;
	ld.global.f32 	%f230, [%rd86+12];
	ld.global.f32 	%f231, [%rd89+12];
	sub.f32 	%f232, %f230, %f231;
	fma.rn.f32 	%f233, %f232, %f232, %f229;
	ld.global.f32 	%f234, [%rd86+16];
	ld.global.f32 	%f235, [%rd89+16];
	sub.f32 	%f236, %f234, %f235;
	fma.rn.f32 	%f237, %f236, %f236, %f233;
	ld.global.f32 	%f238, [%rd86+20];
	ld.global.f32 	%f239, [%rd89+20];
	sub.f32 	%f240, %f238, %f239;
	fma.rn.f32 	%f241, %f240, %f240, %f237;
	ld.global.f32 	%f242, [%rd86+24];
	ld.global.f32 	%f243, [%rd89+24];
	sub.f32 	%f244, %f242, %f243;
	fma.rn.f32 	%f245, %f244, %f244, %f241;
	ld.global.f32 	%f246, [%rd86+28];
	ld.global.f32 	%f247, [%rd89+28];
	sub.f32 	%f248, %f246, %f247;
	fma.rn.f32 	%f291, %f248, %f248, %f245;
	add.s64 	%rd116, %rd116, 8;
$L__BB0_22:
	setp.eq.s64 	%p16, %rd43, 0;
	@%p16 bra 	$L__BB0_28;
	and.b64  	%rd118, %rd61, 3;
	setp.lt.u64 	%p17, %rd43, 4;
	@%p17 bra 	$L__BB0_25;
	shl.b64 	%rd90, %rd116, 2;
	add.s64 	%rd91, %rd6, %rd90;
	ld.global.f32 	%f250, [%rd91];
	add.s64 	%rd92, %rd116, %rd5;
	shl.b64 	%rd93, %rd92, 2;
	add.s64 	%rd94, %rd3, %rd93;
	ld.global.f32 	%f251, [%rd94];
	sub.f32 	%f252, %f250, %f251;
	fma.rn.f32 	%f253, %f252, %f252, %f291;
	ld.global.f32 	%f254, [%rd91+4];
	ld.global.f32 	%f255, [%rd94+4];
	sub.f32 	%f256, %f254, %f255;
	fma.rn.f32 	%f257, %f256, %f256, %f253;
	ld.global.f32 	%f258, [%rd91+8];
	ld.global.f32 	%f259, [%rd94+8];
	sub.f32 	%f260, %f258, %f259;
	fma.rn.f32 	%f261, %f260, %f260, %f257;
	ld.global.f32 	%f262, [%rd91+12];
	ld.global.f32 	%f263, [%rd94+12];
	sub.f32 	%f264, %f262, %f263;
	fma.rn.f32 	%f291, %f264, %f264, %f261;
	add.s64 	%rd116, %rd116, 4;
$L__BB0_25:
	setp.eq.s64 	%p18, %rd118, 0;
	@%p18 bra 	$L__BB0_28;
	add.s64 	%rd95, %rd116, %rd5;
	shl.b64 	%rd96, %rd95, 2;
	add.s64 	%rd120, %rd3, %rd96;
	shl.b64 	%rd97, %rd5, 2;
	shl.b64 	%rd98, %rd116, 2;
	add.s64 	%rd99, %rd97, %rd98;
	add.s64 	%rd119, %rd2, %rd99;
$L__BB0_27:
	.pragma "nounroll";
	ld.global.f32 	%f265, [%rd119];
	ld.global.f32 	%f266, [%rd120];
	sub.f32 	%f267, %f265, %f266;
	fma.rn.f32 	%f291, %f267, %f267, %f291;
	add.s64 	%rd120, %rd120, 4;
	add.s64 	%rd119, %rd119, 4;
	add.s64 	%rd118, %rd118, -1;
	setp.ne.s64 	%p19, %rd118, 0;
	@%p19 bra 	$L__BB0_27;
$L__BB0_28:
	add.f32 	%f292, %f291, 0f358637BD;
$L__BB0_29:
	sqrt.rn.f32 	%f268, %f292;
	sqrt.rn.f32 	%f269, %f282;
	sub.f32 	%f270, %f269, %f268;
	add.f32 	%f271, %f31, %f270;
	max.f32 	%f272, %f271, 0f00000000;
	cvta.to.global.u64 	%rd100, %rd60;
	shl.b64 	%rd101, %rd1, 2;
	add.s64 	%rd102, %rd100, %rd101;
	st.global.f32 	[%rd102], %f272;
$L__BB0_30:
	ret;

}
	// .globl	_Z18reduce_mean_kernelPKfPfm
.visible .entry _Z18reduce_mean_kernelPKfPfm(
	.param .u64 .ptr .align 1 _Z18reduce_mean_kernelPKfPfm_param_0,
	.param .u64 .ptr .align 1 _Z18reduce_mean_kernelPKfPfm_param_1,
	.param .u64 _Z18reduce_mean_kernelPKfPfm_param_2
)
{
	.reg .pred 	%p<6>;
	.reg .b32 	%r<13>;
	.reg .b32 	%f<10>;
	.reg .b64 	%rd<9>;
	// demoted variable
	.shared .align 4 .b8 _ZZ18reduce_mean_kernelPKfPfmE6shared[1024];
	ld.param.u64 	%rd2, [_Z18reduce_mean_kernelPKfPfm_param_0];
	ld.param.u64 	%rd3, [_Z18reduce_mean_kernelPKfPfm_param_1];
	ld.param.u64 	%rd4, [_Z18reduce_mean_kernelPKfPfm_param_2];
	mov.u32 	%r1, %tid.x;
	mov.u32 	%r6, %ctaid.x;
	mov.u32 	%r12, %ntid.x;
	mad.lo.s32 	%r7, %r6, %r12, %r1;
	cvt.s64.s32 	%rd1, %r7;
	setp.le.u64 	%p1, %rd4, %rd1;
	mov.f32 	%f9, 0f00000000;
	@%p1 bra 	$L__BB1_2;
	cvta.to.global.u64 	%rd5, %rd2;
	shl.b64 	%rd6, %rd1, 2;
	add.s64 	%rd7, %rd5, %rd6;
	ld.global.f32 	%f9, [%rd7];
$L__BB1_2:
	shl.b32 	%r8, %r1, 2;
	mov.u32 	%r9, _ZZ18reduce_mean_kernelPKfPfmE6shared;
	add.s32 	%r3, %r9, %r8;
	st.shared.f32 	[%r3], %f9;
	bar.sync 	0;
	setp.lt.u32 	%p2, %r12, 2;
	@%p2 bra 	$L__BB1_6;
$L__BB1_3:
	shr.u32 	%r5, %r12, 1;
	setp.ge.u32 	%p3, %r1, %r5;
	@%p3 bra 	$L__BB1_5;
	shl.b32 	%r10, %r5, 2;
	add.s32 	%r11, %r3, %r10;
	ld.shared.f32 	%f4, [%r11];
	ld.shared.f32 	%f5, [%r3];
	add.f32 	%f6, %f4, %f5;
	st.shared.f32 	[%r3], %f6;
$L__BB1_5:
	bar.sync 	0;
	setp.gt.u32 	%p4, %r12, 3;
	mov.u32 	%r12, %r5;
	@%p4 bra 	$L__BB1_3;
$L__BB1_6:
	setp.ne.s32 	%p5, %r1, 0;
	@%p5 bra 	$L__BB1_8;
	ld.shared.f32 	%f7, [_ZZ18reduce_mean_kernelPKfPfmE6shared];
	cvta.to.global.u64 	%rd8, %rd3;
	atom.global.add.f32 	%f8, [%rd8], %f7;
$L__BB1_8:
	ret;

}


// ===== COMPILED SASS (sm_100) =====

	.target	sm_100

	.elftype	@"ET_EXEC"


//--------------------- .note.nv.tkinfo           --------------------------
	.section	.note.nv.tkinfo,"",@"SHT_NOTE"
	.sectionflags	@"SHF_NOTE_NV_TKINFO"
	.tkinfo
        /*0018*/ 	.word	0x00000002
        /*0030*/ 	.string	""
        /*0030*/ 	.string	"ptxas"
        /*0030*/ 	.string	"Cuda compilation tools, release 13.0, V13.0.88"
        /*0030*/ 	.string	"Build cuda_13.0.r13.0/compiler.36424714_0"
        /*0030*/ 	.string	"-arch sm_100 -m 64 "



//--------------------- .note.nv.cuinfo           --------------------------
	.section	.note.nv.cuinfo,"",@"SHT_NOTE"
	.sectionflags	@"SHF_NOTE_NV_CUINFO"
        /*0018*/ 	.short	0x0002
        /*001a*/ 	.short	0x0064
        /*001c*/ 	.short	0x0082
	.zero		2


//--------------------- .nv.info                  --------------------------
	.section	.nv.info,"",@"SHT_CUDA_INFO"
	.align	4


	//----- nvinfo : EIATTR_REGCOUNT
	.align		4
        /*0000*/ 	.byte	0x04, 0x2f
        /*0002*/ 	.short	(.L_1 - .L_0)
	.align		4
.L_0:
        /*0004*/ 	.word	index@(_Z19triplet_loss_kernelPKfS0_S0_Pfmmf)
        /*0008*/ 	.word	0x00000020


	//----- nvinfo : EIATTR_FRAME_SIZE
	.align		4
.L_1:
        /*000c*/ 	.byte	0x04, 0x11
        /*000e*/ 	.short	(.L_3 - .L_2)
	.align		4
.L_2:
        /*0010*/ 	.word	index@($__internal_0_$__cuda_sm20_sqrt_rn_f32_slowpath)
        /*0014*/ 	.word	0x00000000


	//----- nvinfo : EIATTR_FRAME_SIZE
	.align		4
.L_3:
        /*0018*/ 	.byte	0x04, 0x11
        /*001a*/ 	.short	(.L_5 - .L_4)
	.align		4
.L_4:
        /*001c*/ 	.word	index@(_Z19triplet_loss_kernelPKfS0_S0_Pfmmf)
        /*0020*/ 	.word	0x00000000


	//----- nvinfo : EIATTR_REGCOUNT
	.align		4
.L_5:
        /*0024*/ 	.byte	0x04, 0x2f
        /*0026*/ 	.short	(.L_7 - .L_6)
	.align		4
.L_6:
        /*0028*/ 	.word	index@(_Z18reduce_mean_kernelPKfPfm)
        /*002c*/ 	.word	0x0000000c


	//----- nvinfo : EIATTR_FRAME_SIZE
	.align		4
.L_7:
        /*0030*/ 	.byte	0x04, 0x11
        /*0032*/ 	.short	(.L_9 - .L_8)
	.align		4
.L_8:
        /*0034*/ 	.word	index@(_Z18reduce_mean_kernelPKfPfm)
        /*0038*/ 	.word	0x00000000


	//----- nvinfo : EIATTR_MIN_STACK_SIZE
	.align		4
.L_9:
        /*003c*/ 	.byte	0x04, 0x12
        /*003e*/ 	.short	(.L_11 - .L_10)
	.align		4
.L_10:
        /*0040*/ 	.word	index@(_Z18reduce_mean_kernelPKfPfm)
        /*0044*/ 	.word	0x00000000


	//----- nvinfo : EIATTR_MIN_STACK_SIZE
	.align		4
.L_11:
        /*0048*/ 	.byte	0x04, 0x12
        /*004a*/ 	.short	(.L_13 - .L_12)
	.align		4
.L_12:
        /*004c*/ 	.word	index@(_Z19triplet_loss_kernelPKfS0_S0_Pfmmf)
        /*0050*/ 	.word	0x00000000
.L_13:


//--------------------- .nv.compat                --------------------------
	.section	.nv.compat,"",@"SHT_CUDA_COMPAT_INFO"
	.align	4
        /*0000*/ 	.byte	0x02, 0x09, 0x00, 0x00, 0x02, 0x02, 0x01, 0x00, 0x02, 0x05, 0x05, 0x00, 0x03, 0x07, 0x01, 0x01
        /*0010*/ 	.byte	0x02, 0x03, 0x00, 0x00, 0x02, 0x06, 0x01, 0x00, 0x04, 0x0b, 0x08, 0x00, 0x01, 0x00, 0x00, 0x00
        /*0020*/ 	.byte	0x00, 0x00, 0x00, 0x00


//--------------------- .nv.info._Z18reduce_mean_kernelPKfPfm --------------------------
	.section	.nv.info._Z18reduce_mean_kernelPKfPfm,"",@"SHT_CUDA_INFO"
	.sectionflags	@""
	.align	4


	//----- nvinfo : EIATTR_CUDA_API_VERSION
	.align		4
        /*0000*/ 	.byte	0x04, 0x37
        /*0002*/ 	.short	(.L_15 - .L_14)
.L_14:
        /*0004*/ 	.word	0x00000082


	//----- nvinfo : EIATTR_KPARAM_INFO
	.align		4
.L_15:
        /*0008*/ 	.byte	0x04, 0x17
        /*000a*/ 	.short	(.L_17 - .L_16)
.L_16:
        /*000c*/ 	.word	0x00000000
        /*0010*/ 	.short	0x0002
        /*0012*/ 	.short	0x0010
        /*0014*/ 	.byte	0x00, 0xf0, 0x21, 0x00


	//----- nvinfo : EIATTR_KPARAM_INFO
	.align		4
.L_17:
        /*0018*/ 	.byte	0x04, 0x17
        /*001a*/ 	.short	(.L_19 - .L_18)
.L_18:
        /*001c*/ 	.word	0x00000000
        /*0020*/ 	.short	0x0001
        /*0022*/ 	.short	0x0008
        /*0024*/ 	.byte	0x00, 0xf5, 0x21, 0x00


	//----- nvinfo : EIATTR_KPARAM_INFO
	.align		4
.L_19:
        /*0028*/ 	.byte	0x04, 0x17
        /*002a*/ 	.short	(.L_21 - .L_20)
.L_20:
        /*002c*/ 	.word	0x00000000
        /*0030*/ 	.short	0x0000
        /*0032*/ 	.short	0x0000
        /*0034*/ 	.byte	0x00, 0xf5, 0x21, 0x00


	//----- nvinfo : EIATTR_SPARSE_MMA_MASK
	.align		4
.L_21:
        /*0038*/ 	.byte	0x03, 0x50
        /*003a*/ 	.short	0x0000


	//----- nvinfo : EIATTR_MAXREG_COUNT
	.align		4
        /*003c*/ 	.byte	0x03, 0x1b
        /*003e*/ 	.short	0x00ff


	//----- nvinfo : EIATTR_NUM_BARRIERS
	.align		4
        /*0040*/ 	.byte	0x02, 0x4c
        /*0042*/ 	.byte	0x01
	.zero		1


	//----- nvinfo : EIATTR_MERCURY_ISA_VERSION
	.align		4
        /*0044*/ 	.byte	0x03, 0x5f
        /*0046*/ 	.short	0x0101


	//----- nvinfo : EIATTR_VRC_CTA_INIT_COUNT
	.align		4
        /*0048*/ 	.byte	0x02, 0x4a
	.zero		1
	.zero		1


	//----- nvinfo : EIATTR_EXIT_INSTR_OFFSETS
	.align		4
        /*004c*/ 	.byte	0x04, 0x1c
        /*004e*/ 	.short	(.L_23 - .L_22)


	//   ....[0]....
.L_22:
        /*0050*/ 	.word	0x00000230


	//   ....[1]....
        /*0054*/ 	.word	0x000002a0


	//----- nvinfo : EIATTR_CBANK_PARAM_SIZE
	.align		4
.L_23:
        /*0058*/ 	.byte	0x03, 0x19
        /*005a*/ 	.short	0x0018


	//----- nvinfo : EIATTR_PARAM_CBANK
	.align		4
        /*005c*/ 	.byte	0x04, 0x0a
        /*005e*/ 	.short	(.L_25 - .L_24)
	.align		4
.L_24:
        /*0060*/ 	.word	index@(.nv.constant0._Z18reduce_mean_kernelPKfPfm)
        /*0064*/ 	.short	0x0380
        /*0066*/ 	.short	0x0018


	//----- nvinfo : EIATTR_SW_WAR
	.align		4
.L_25:
        /*0068*/ 	.byte	0x04, 0x36
        /*006a*/ 	.short	(.L_27 - .L_26)
.L_26:
        /*006c*/ 	.word	0x00000008
.L_27:


//--------------------- .nv.info._Z19triplet_loss_kernelPKfS0_S0_Pfmmf --------------------------
	.section	.nv.info._Z19triplet_loss_kernelPKfS0_S0_Pfmmf,"",@"SHT_CUDA_INFO"
	.sectionflags	@""
	.align	4


	//----- nvinfo : EIATTR_CUDA_API_VERSION
	.align		4
        /*0000*/ 	.byte	0x04, 0x37
        /*0002*/ 	.short	(.L_29 - .L_28)
.L_28:
        /*0004*/ 	.word	0x00000082


	//----- nvinfo : EIATTR_KPARAM_INFO
	.align		4
.L_29:
        /*0008*/ 	.byte	0x04, 0x17
        /*000a*/ 	.short	(.L_31 - .L_30)
.L_30:
        /*000c*/ 	.word	0x00000000
        /*0010*/ 	.short	0x0006
        /*0012*/ 	.short	0x0030
        /*0014*/ 	.byte	0x00, 0xf0, 0x11, 0x00


	//----- nvinfo : EIATTR_KPARAM_INFO
	.align		4
.L_31:
        /*0018*/ 	.byte	0x04, 0x17
        /*001a*/ 	.short	(.L_33 - .L_32)
.L_32:
        /*001c*/ 	.word	0x00000000
        /*0020*/ 	.short	0x0005
        /*0022*/ 	.short	0x0028
        /*0024*/ 	.byte	0x00, 0xf0, 0x21, 0x00


	//----- nvinfo : EIATTR_KPARAM_INFO
	.align		4
.L_33:
        /*0028*/ 	.byte	0x04, 0x17
        /*002a*/ 	.short	(.L_35 - .L_34)
.L_34:
        /*002c*/ 	.word	0x00000000
        /*0030*/ 	.short	0x0004
        /*0032*/ 	.short	0x0020
        /*0034*/ 	.byte	0x00, 0xf0, 0x21, 0x00


	//----- nvinfo : EIATTR_KPARAM_INFO
	.align		4
.L_35:
        /*0038*/ 	.byte	0x04, 0x17
        /*003a*/ 	.short	(.L_37 - .L_36)
.L_36:
        /*003c*/ 	.word	0x00000000
        /*0040*/ 	.short	0x0003
        /*0042*/ 	.short	0x0018
        /*0044*/ 	.byte	0x00, 0xf5, 0x21, 0x00


	//----- nvinfo : EIATTR_KPARAM_INFO
	.align		4
.L_37:
        /*0048*/ 	.byte	0x04, 0x17
        /*004a*/ 	.short	(.L_39 - .L_38)
.L_38:
        /*004c*/ 	.word	0x00000000
        /*0050*/ 	.short	0x0002
        /*0052*/ 	.short	0x0010
        /*0054*/ 	.byte	0x00, 0xf5, 0x21, 0x00


	//----- nvinfo : EIATTR_KPARAM_INFO
	.align		4
.L_39:
        /*0058*/ 	.byte	0x04, 0x17
        /*005a*/ 	.short	(.L_41 - .L_40)
.L_40:
        /*005c*/ 	.word	0x00000000
        /*0060*/ 	.short	0x0001
        /*0062*/ 	.short	0x0008
        /*0064*/ 	.byte	0x00, 0xf5, 0x21, 0x00


	//----- nvinfo : EIATTR_KPARAM_INFO
	.align		4
.L_41:
        /*0068*/ 	.byte	0x04, 0x17
        /*006a*/ 	.short	(.L_43 - .L_42)
.L_42:
        /*006c*/ 	.word	0x00000000
        /*0070*/ 	.short	0x0000
        /*0072*/ 	.short	0x0000
        /*0074*/ 	.byte	0x00, 0xf5, 0x21, 0x00


	//----- nvinfo : EIATTR_SPARSE_MMA_MASK
	.align		4
.L_43:
        /*0078*/ 	.byte	0x03, 0x50
        /*007a*/ 	.short	0x0000


	//----- nvinfo : EIATTR_MAXREG_COUNT
	.align		4
        /*007c*/ 	.byte	0x03, 0x1b
        /*007e*/ 	.short	0x00ff


	//----- nvinfo : EIATTR_MERCURY_ISA_VERSION
	.align		4
        /*0080*/ 	.byte	0x03, 0x5f
        /*0082*/ 	.short	0x0101


	//----- nvinfo : EIATTR_VRC_CTA_INIT_COUNT
	.align		4
        /*0084*/ 	.byte	0x02, 0x4a
	.zero		1
	.zero		1


	//----- nvinfo : EIATTR_EXIT_INSTR_OFFSETS
	.align		4
        /*0088*/ 	.byte	0x04, 0x1c
        /*008a*/ 	.short	(.L_45 - .L_44)


	//   ....[0]....
.L_44:
        /*008c*/ 	.word	0x00000080


	//   ....[1]....
        /*0090*/ 	.word	0x00001d50


	//----- nvinfo : EIATTR_CRS_STACK_SIZE
	.align		4
.L_45:
        /*0094*/ 	.byte	0x04, 0x1e
        /*0096*/ 	.short	(.L_47 - .L_46)
.L_46:
        /*0098*/ 	.word	0x00000000


	//----- nvinfo : EIATTR_CBANK_PARAM_SIZE
	.align		4
.L_47:
        /*009c*/ 	.byte	0x03, 0x19
        /*009e*/ 	.short	0x0034


	//----- nvinfo : EIATTR_PARAM_CBANK
	.align		4
        /*00a0*/ 	.byte	0x04, 0x0a
        /*00a2*/ 	.short	(.L_49 - .L_48)
	.align		4
.L_48:
        /*00a4*/ 	.word	index@(.nv.constant0._Z19triplet_loss_kernelPKfS0_S0_Pfmmf)
        /*00a8*/ 	.short	0x0380
        /*00aa*/ 	.short	0x0034


	//----- nvinfo : EIATTR_SW_WAR
	.align		4
.L_49:
        /*00ac*/ 	.byte	0x04, 0x36
        /*00ae*/ 	.short	(.L_51 - .L_50)
.L_50:
        /*00b0*/ 	.word	0x00000008
.L_51:


//--------------------- .nv.callgraph             --------------------------
	.section	.nv.callgraph,"",@"SHT_CUDA_CALLGRAPH"
	.align	4
	.sectionentsize	8
	.align		4
        /*0000*/ 	.word	0x00000000
	.align		4
        /*0004*/ 	.word	0xffffffff
	.align		4
        /*0008*/ 	.word	0x00000000
	.align		4
        /*000c*/ 	.word	0xfffffffe
	.align		4
        /*0010*/ 	.word	0x00000000
	.align		4
        /*0014*/ 	.word	0xfffffffd
	.align		4
        /*0018*/ 	.word	0x00000000
	.align		4
        /*001c*/ 	.word	0xfffffffc


//--------------------- .text._Z18reduce_mean_kernelPKfPfm --------------------------
	.section	.text._Z18reduce_mean_kernelPKfPfm,"ax",@progbits
	.align	128
        .global         _Z18reduce_mean_kernelPKfPfm
        .type           _Z18reduce_mean_kernelPKfPfm,@function
        .size           _Z18reduce_mean_kernelPKfPfm,(.L_x_26 - _Z18reduce_mean_kernelPKfPfm)
        .other          _Z18reduce_mean_kernelPKfPfm,@"STO_CUDA_ENTRY STV_DEFAULT"
_Z18reduce_mean_kernelPKfPfm:
.text._Z18reduce_mean_kernelPKfPfm:
[----:B------:R-:W-:Y:S01]  /*0000*/  LDC R1, c[0x0][0x37c] ;  /* 0x0000df00ff017b82 */ /* 0x000fe20000000800 */
[----:B------:R-:W0:Y:S07]  /*0010*/  S2R R7, SR_TID.X ;  /* 0x0000000000077919 */ /* 0x000e2e0000002100 */
[----:B------:R-:W0:Y:S01]  /*0020*/  S2UR UR4, SR_CTAID.X ;  /* 0x00000000000479c3 */ /* 0x000e220000002500 */
[----:B------:R-:W1:Y:S07]  /*0030*/  LDCU.64 UR6, c[0x0][0x390] ;  /* 0x00007200ff0677ac */ /* 0x000e6e0008000a00 */
[----:B------:R-:W0:Y:S02]  /*0040*/  LDC R4, c[0x0][0x360] ;  /* 0x0000d800ff047b82 */ /* 0x000e240000000800 */
[----:B0-----:R-:W-:-:S05]  /*0050*/  IMAD R0, R4, UR4, R7 ;  /* 0x0000000404007c24 */ /* 0x001fca000f8e0207 */
[----:B-1----:R-:W-:Y:S02]  /*0060*/  ISETP.GE.U32.AND P0, PT, R0, UR6, PT ;  /* 0x0000000600007c0c */ /* 0x002fe4000bf06070 */
[----:B------:R-:W-:-:S04]  /*0070*/  SHF.R.S32.HI R3, RZ, 0x1f, R0 ;  /* 0x0000001fff037819 */ /* 0x000fc80000011400 */
[----:B------:R-:W-:Y:S01]  /*0080*/  ISETP.GE.U32.AND.EX P0, PT, R3, UR7, PT, P0 ;  /* 0x0000000703007c0c */ /* 0x000fe2000bf06100 */
[----:B------:R-:W0:-:S12]  /*0090*/  LDCU.64 UR6, c[0x0][0x358] ;  /* 0x00006b00ff0677ac */ /* 0x000e180008000a00 */
[----:B------:R-:W1:Y:S02]  /*00a0*/  @!P0 LDC.64 R8, c[0x0][0x380] ;  /* 0x0000e000ff088b82 */ /* 0x000e640000000a00 */
[----:B-1----:R-:W-:-:S04]  /*00b0*/  @!P0 LEA R2, P1, R0, R8, 0x2 ;  /* 0x0000000800028211 */ /* 0x002fc800078210ff */
[----:B------:R-:W-:Y:S01]  /*00c0*/  @!P0 LEA.HI.X R3, R0, R9, R3, 0x2, P1 ;  /* 0x0000000900038211 */ /* 0x000fe200008f1403 */
[----:B------:R-:W-:-:S06]  /*00d0*/  IMAD.MOV.U32 R0, RZ, RZ, RZ ;  /* 0x000000ffff007224 */ /* 0x000fcc00078e00ff */
[----:B0-----:R-:W2:Y:S01]  /*00e0*/  @!P0 LDG.E R0, desc[UR6][R2.64] ;  /* 0x0000000602008981 */ /* 0x001ea2000c1e1900 */
[----:B------:R-:W0:Y:S01]  /*00f0*/  S2UR UR5, SR_CgaCtaId ;  /* 0x00000000000579c3 */ /* 0x000e220000008800 */
[----:B------:R-:W-:Y:S01]  /*0100*/  UMOV UR4, 0x400 ;  /* 0x0000040000047882 */ /* 0x000fe20000000000 */
[----:B------:R-:W-:Y:S02]  /*0110*/  ISETP.GE.U32.AND P1, PT, R4, 0x2, PT ;  /* 0x000000020400780c */ /* 0x000fe40003f26070 */
[----:B------:R-:W-:Y:S01]  /*0120*/  ISETP.NE.AND P0, PT, R7, RZ, PT ;  /* 0x000000ff0700720c */ /* 0x000fe20003f05270 */
[----:B0-----:R-:W-:-:S06]  /*0130*/  ULEA UR4, UR5, UR4, 0x18 ;  /* 0x0000000405047291 */ /* 0x001fcc000f8ec0ff */
[----:B------:R-:W-:-:S05]  /*0140*/  LEA R5, R7, UR4, 0x2 ;  /* 0x0000000407057c11 */ /* 0x000fca000f8e10ff */
[----:B--2---:R0:W-:Y:S01]  /*0150*/  STS [R5], R0 ;  /* 0x0000000005007388 */ /* 0x0041e20000000800 */
[----:B------:R-:W-:Y:S06]  /*0160*/  BAR.SYNC.DEFER_BLOCKING 0x0 ;  /* 0x0000000000007b1d */ /* 0x000fec0000010000 */
[----:B------:R-:W-:Y:S05]  /*0170*/  @!P1 BRA `(.L_x_0) ;  /* 0x00000000002c9947 */ /* 0x000fea0003800000 */
.L_x_1:
[----:B------:R-:W-:-:S04]  /*0180*/  SHF.R.U32.HI R6, RZ, 0x1, R4 ;  /* 0x00000001ff067819 */ /* 0x000fc80000011604 */
[----:B------:R-:W-:-:S13]  /*0190*/  ISETP.GE.U32.AND P1, PT, R7, R6, PT ;  /* 0x000000060700720c */ /* 0x000fda0003f26070 */
[----:B0-----:R-:W-:Y:S01]  /*01a0*/  @!P1 IMAD R0, R6, 0x4, R5 ;  /* 0x0000000406009824 */ /* 0x001fe200078e0205 */
[----:B------:R-:W-:Y:S05]  /*01b0*/  @!P1 LDS R3, [R5] ;  /* 0x0000000005039984 */ /* 0x000fea0000000800 */
[----:B------:R-:W0:Y:S02]  /*01c0*/  @!P1 LDS R0, [R0] ;  /* 0x0000000000009984 */ /* 0x000e240000000800 */
[----:B0-----:R-:W-:-:S05]  /*01d0*/  @!P1 FADD R2, R0, R3 ;  /* 0x0000000300029221 */ /* 0x001fca0000000000 */
[----:B------:R1:W-:Y:S01]  /*01e0*/  @!P1 STS [R5], R2 ;  /* 0x0000000205009388 */ /* 0x0003e20000000800 */
[----:B------:R-:W-:Y:S01]  /*01f0*/  BAR.SYNC.DEFER_BLOCKING 0x0 ;  /* 0x0000000000007b1d */ /* 0x000fe20000010000 */
[----:B------:R-:W-:Y:S01]  /*0200*/  ISETP.GT.U32.AND P1, PT, R4, 0x3, PT ;  /* 0x000000030400780c */ /* 0x000fe20003f24070 */
[----:B------:R-:W-:-:S12]  /*0210*/  IMAD.MOV.U32 R4, RZ, RZ, R6 ;  /* 0x000000ffff047224 */ /* 0x000fd800078e0006 */
[----:B-1----:R-:W-:Y:S05]  /*0220*/  @P1 BRA `(.L_x_1) ;  /* 0xfffffffc00d41947 */ /* 0x002fea000383ffff */
.L_x_0:
[----:B------:R-:W-:Y:S05]  /*0230*/  @P0 EXIT ;  /* 0x000000000000094d */ /* 0x000fea0003800000 */
[----:B------:R-:W1:Y:S01]  /*0240*/  S2UR UR5, SR_CgaCtaId ;  /* 0x00000000000579c3 */ /* 0x000e620000008800 */
[----:B------:R-:W-:-:S07]  /*0250*/  UMOV UR4, 0x400 ;  /* 0x0000040000047882 */ /* 0x000fce0000000000 */
[----:B------:R-:W2:Y:S01]  /*0260*/  LDC.64 R2, c[0x0][0x388] ;  /* 0x0000e200ff027b82 */ /* 0x000ea20000000a00 */
[----:B-1----:R-:W-:-:S09]  /*0270*/  ULEA UR4, UR5, UR4, 0x18 ;  /* 0x0000000405047291 */ /* 0x002fd2000f8ec0ff */
[----:B0-----:R-:W2:Y:S04]  /*0280*/  LDS R5, [UR4] ;  /* 0x00000004ff057984 */ /* 0x001ea80008000800 */
[----:B--2---:R-:W-:Y:S01]  /*0290*/  REDG.E.ADD.F32.FTZ.RN.STRONG.GPU desc[UR6][R2.64], R5 ;  /* 0x00000005020079a6 */ /* 0x004fe2000c12f306 */
[----:B------:R-:W-:Y:S05]  /*02a0*/  EXIT ;  /* 0x000000000000794d */ /* 0x000fea0003800000 */
.L_x_2:
[----:B------:R-:W-:-:S00]  /*02b0*/  BRA `(.L_x_2) ;  /* 0xfffffffc00fc7947 */ /* 0x000fc0000383ffff */
[----:B------:R-:W-:-:S00]  /*02c0*/  NOP ;  /* 0x0000000000007918 */ /* 0x000fc00000000000 */
        /* <DEDUP_REMOVED lines=11> */
.L_x_26:


//--------------------- .text._Z19triplet_loss_kernelPKfS0_S0_Pfmmf --------------------------
	.section	.text._Z19triplet_loss_kernelPKfS0_S0_Pfmmf,"ax",@progbits
	.align	128
        .global         _Z19triplet_loss_kernelPKfS0_S0_Pfmmf
        .type           _Z19triplet_loss_kernelPKfS0_S0_Pfmmf,@function
        .size           _Z19triplet_loss_kernelPKfS0_S0_Pfmmf,(.L_x_25 - _Z19triplet_loss_kernelPKfS0_S0_Pfmmf)
        .other          _Z19triplet_loss_kernelPKfS0_S0_Pfmmf,@"STO_CUDA_ENTRY STV_DEFAULT"
_Z19triplet_loss_kernelPKfS0_S0_Pfmmf:
.text._Z19triplet_loss_kernelPKfS0_S0_Pfmmf:
[----:B------:R-:W-:Y:S01]  /*0000*/  LDC R1, c[0x0][0x37c] ;  /* 0x0000df00ff017b82 */ /* 0x000fe20000000800 */
[----:B------:R-:W0:Y:S07]  /*0010*/  S2R R0, SR_TID.X ;  /* 0x0000000000007919 */ /* 0x000e2e0000002100 */
[----:B------:R-:W0:Y:S01]  /*0020*/  S2UR UR4, SR_CTAID.X ;  /* 0x00000000000479c3 */ /* 0x000e220000002500 */
[----:B------:R-:W1:Y:S07]  /*0030*/  LDCU.64 UR6, c[0x0][0x3a0] ;  /* 0x00007400ff0677ac */ /* 0x000e6e0008000a00 */
[----:B------:R-:W0:Y:S02]  /*0040*/  LDC R9, c[0x0][0x360] ;  /* 0x0000d800ff097b82 */ /* 0x000e240000000800 */
[----:B0-----:R-:W-:-:S05]  /*0050*/  IMAD R9, R9, UR4, R0 ;  /* 0x0000000409097c24 */ /* 0x001fca000f8e0200 */
[----:B-1----:R-:W-:-:S04]  /*0060*/  ISETP.GE.U32.AND P0, PT, R9, UR6, PT ;  /* 0x0000000609007c0c */ /* 0x002fc8000bf06070 */
[----:B------:R-:W-:-:S13]  /*0070*/  ISETP.GE.U32.AND.EX P0, PT, RZ, UR7, PT, P0 ;  /* 0x00000007ff007c0c */ /* 0x000fda000bf06100 */
[----:B------:R-:W-:Y:S05]  /*0080*/  @P0 EXIT ;  /* 0x000000000000094d */ /* 0x000fea0003800000 */
[----:B------:R-:W0:Y:S01]  /*0090*/  LDCU.64 UR6, c[0x0][0x3a8] ;  /* 0x00007500ff0677ac */ /* 0x000e220008000a00 */
[----:B------:R-:W-:Y:S01]  /*00a0*/  HFMA2 R13, -RZ, RZ, 0.34521484375, 0.483642578125 ;  /* 0x358637bdff0d7431 */ /* 0x000fe200000001ff */
[----:B------:R-:W1:Y:S01]  /*00b0*/  LDCU.64 UR10, c[0x0][0x380] ;  /* 0x00007000ff0a77ac */ /* 0x000e620008000a00 */
[----:B------:R-:W2:Y:S01]  /*00c0*/  LDCU.64 UR8, c[0x0][0x358] ;  /* 0x00006b00ff0877ac */ /* 0x000ea20008000a00 */
[----:B0-----:R-:W-:Y:S02]  /*00d0*/  UISETP.NE.U32.AND UP0, UPT, UR6, URZ, UPT ;  /* 0x000000ff0600728c */ /* 0x001fe4000bf05070 */
[C---:B------:R-:W-:Y:S02]  /*00e0*/  IMAD.WIDE.U32 R2, R9.reuse, UR6, RZ ;  /* 0x0000000609027c25 */ /* 0x040fe4000f8e00ff */
[----:B------:R-:W-:Y:S02]  /*00f0*/  UISETP.NE.AND.EX UP0, UPT, UR7, URZ, UPT, UP0 ;  /* 0x000000ff0700728c */ /* 0x000fe4000bf05300 */
[----:B------:R-:W-:Y:S01]  /*0100*/  IMAD R11, R9, UR7, R3 ;  /* 0x00000007090b7c24 */ /* 0x000fe2000f8e0203 */
[----:B------:R-:W-:-:S04]  /*0110*/  SHF.L.U32 R10, R2, 0x2, RZ ;  /* 0x00000002020a7819 */ /* 0x000fc800000006ff */
[----:B-1----:R-:W-:Y:S02]  /*0120*/  IADD3 R0, P0, PT, R10, UR10, RZ ;  /* 0x0000000a0a007c10 */ /* 0x002fe4000ff1e0ff */
[----:B------:R-:W-:-:S04]  /*0130*/  SHF.L.U64.HI R12, R2, 0x2, R11 ;  /* 0x00000002020c7819 */ /* 0x000fc8000001020b */
[----:B------:R-:W-:Y:S01]  /*0140*/  IADD3.X R8, PT, PT, R12, UR11, RZ, P0, !PT ;  /* 0x0000000b0c087c10 */ /* 0x000fe200087fe4ff */
[----:B--2---:R-:W-:Y:S06]  /*0150*/  BRA.U !UP0, `(.L_x_3) ;  /* 0x0000000d08307547 */ /* 0x004fec000b800000 */
[----:B------:R-:W-:Y:S01]  /*0160*/  UISETP.GE.U32.AND UP2, UPT, UR6, 0x10, UPT ;  /* 0x000000100600788c */ /* 0x000fe2000bf46070 */
[----:B------:R-:W-:Y:S01]  /*0170*/  MOV R17, RZ ;  /* 0x000000ff00117202 */ /* 0x000fe20000000f00 */
[----:B------:R-:W-:Y:S01]  /*0180*/  ULOP3.LUT UR5, UR6, 0xf, URZ, 0xc0, !UPT ;  /* 0x0000000f06057892 */ /* 0x000fe2000f8ec0ff */
[----:B------:R-:W-:Y:S01]  /*0190*/  MOV R13, RZ ;  /* 0x000000ff000d7202 */ /* 0x000fe20000000f00 */
[----:B------:R-:W-:Y:S01]  /*01a0*/  UISETP.GE.U32.AND.EX UP2, UPT, UR7, URZ, UPT, UP2 ;  /* 0x000000ff0700728c */ /* 0x000fe2000bf46120 */
[----:B------:R-:W-:Y:S01]  /*01b0*/  MOV R14, RZ ;  /* 0x000000ff000e7202 */ /* 0x000fe20000000f00 */
[----:B------:R-:W-:-:S04]  /*01c0*/  UISETP.NE.U32.AND UP1, UPT, UR5, URZ, UPT ;  /* 0x000000ff0500728c */ /* 0x000fc8000bf25070 */
[----:B------:R-:W-:-:S03]  /*01d0*/  UISETP.NE.AND.EX UP1, UPT, URZ, URZ, UPT, UP1 ;  /* 0x000000ffff00728c */ /* 0x000fc6000bf25310 */
[----:B------:R-:W-:Y:S08]  /*01e0*/  BRA.U !UP2, `(.L_x_4) ;  /* 0x000000050a587547 */ /* 0x000ff0000b800000 */
[----:B------:R-:W0:Y:S01]  /*01f0*/  LDC R14, c[0x0][0x3ac] ;  /* 0x0000eb00ff0e7b82 */ /* 0x000e220000000800 */
[----:B------:R-:W1:Y:S01]  /*0200*/  LDCU.64 UR12, c[0x0][0x388] ;  /* 0x00007100ff0c77ac */ /* 0x000e620008000a00 */
[----:B------:R-:W-:Y:S01]  /*0210*/  IADD3 R6, P0, PT, R10, 0x20, RZ ;  /* 0x000000200a067810 */ /* 0x000fe20007f1e0ff */
[----:B------:R-:W-:Y:S01]  /*0220*/  HFMA2 R17, -RZ, RZ, 0, 0 ;  /* 0x00000000ff117431 */ /* 0x000fe200000001ff */
[----:B------:R-:W-:Y:S02]  /*0230*/  ULOP3.LUT UR4, UR6, 0xfffffff0, URZ, 0xc0, !UPT ;  /* 0xfffffff006047892 */ /* 0x000fe4000f8ec0ff */
[----:B------:R-:W-:-:S04]  /*0240*/  IADD3.X R7, PT, PT, RZ, R12, RZ, P0, !PT ;  /* 0x0000000cff077210 */ /* 0x000fc800007fe4ff */
[----:B------:R-:W-:Y:S02]  /*0250*/  MOV R13, UR4 ;  /* 0x00000004000d7c02 */ /* 0x000fe40008000f00 */
[----:B------:R-:W-:Y:S02]  /*0260*/  MOV R16, UR4 ;  /* 0x0000000400107c02 */ /* 0x000fe40008000f00 */
[C---:B-1----:R-:W-:Y:S02]  /*0270*/  IADD3 R4, P1, PT, R6.reuse, UR12, RZ ;  /* 0x0000000c06047c10 */ /* 0x042fe4000ff3e0ff */
[----:B------:R-:W-:Y:S02]  /*0280*/  IADD3 R6, P0, PT, R6, UR10, RZ ;  /* 0x0000000a06067c10 */ /* 0x000fe4000ff1e0ff */
[----:B------:R-:W-:Y:S02]  /*0290*/  IADD3.X R5, PT, PT, R7, UR13, RZ, P1, !PT ;  /* 0x0000000d07057c10 */ /* 0x000fe40008ffe4ff */
[----:B0-----:R-:W-:-:S02]  /*02a0*/  MOV R15, R14 ;  /* 0x0000000e000f7202 */ /* 0x001fc40000000f00 */
[----:B------:R-:W-:-:S07]  /*02b0*/  IADD3.X R7, PT, PT, R7, UR11, RZ, P0, !PT ;  /* 0x0000000b07077c10 */ /* 0x000fce00087fe4ff */
.L_x_5:
[----:B------:R-:W2:Y:S04]  /*02c0*/  LDG.E R18, desc[UR8][R6.64+-0x20] ;  /* 0xffffe00806127981 */ /* 0x000ea8000c1e1900 */
[----:B------:R-:W2:Y:S04]  /*02d0*/  LDG.E R21, desc[UR8][R4.64+-0x20] ;  /* 0xffffe00804157981 */ /* 0x000ea8000c1e1900 */
[----:B------:R-:W3:Y:S04]  /*02e0*/  LDG.E R26, desc[UR8][R6.64+-0x1c] ;  /* 0xffffe408061a7981 */ /* 0x000ee8000c1e1900 */
[----:B------:R-:W3:Y:S04]  /*02f0*/  LDG.E R27, desc[UR8][R4.64+-0x1c] ;  /* 0xffffe408041b7981 */ /* 0x000ee8000c1e1900 */
[----:B------:R-:W4:Y:S04]  /*0300*/  LDG.E R20, desc[UR8][R6.64+-0x18] ;  /* 0xffffe80806147981 */ /* 0x000f28000c1e1900 */
[----:B------:R-:W4:Y:S04]  /*0310*/  LDG.E R23, desc[UR8][R4.64+-0x18] ;  /* 0xffffe80804177981 */ /* 0x000f28000c1e1900 */
[----:B------:R-:W5:Y:S04]  /*0320*/  LDG.E R22, desc[UR8][R6.64+-0x14] ;  /* 0xffffec0806167981 */ /* 0x000f68000c1e1900 */
[----:B------:R-:W5:Y:S04]  /*0330*/  LDG.E R19, desc[UR8][R4.64+-0x14] ;  /* 0xffffec0804137981 */ /* 0x000f68000c1e1900 */
[----:B------:R-:W5:Y:S01]  /*0340*/  LDG.E R24, desc[UR8][R4.64+-0x10] ;  /* 0xfffff00804187981 */ /* 0x000f62000c1e1900 */
[----:B--2---:R-:W-:-:S03]  /*0350*/  FADD R18, R18, -R21 ;  /* 0x8000001512127221 */ /* 0x004fc60000000000 */
[----:B------:R-:W2:Y:S01]  /*0360*/  LDG.E R21, desc[UR8][R6.64+-0x10] ;  /* 0xfffff00806157981 */ /* 0x000ea2000c1e1900 */
[----:B------:R-:W-:-:S03]  /*0370*/  FFMA R25, R18, R18, R17 ;  /* 0x0000001212197223 */ /* 0x000fc60000000011 */
[----:B------:R-:W2:Y:S04]  /*0380*/  LDG.E R17, desc[UR8][R6.64+-0xc] ;  /* 0xfffff40806117981 */ /* 0x000ea8000c1e1900 */
[----:B------:R-:W2:Y:S01]  /*0390*/  LDG.E R18, desc[UR8][R4.64+-0xc] ;  /* 0xfffff40804127981 */ /* 0x000ea2000c1e1900 */
[----:B---3--:R-:W-:-:S04]  /*03a0*/  FADD R26, R26, -R27 ;  /* 0x8000001b1a1a7221 */ /* 0x008fc80000000000 */
[----:B------:R-:W-:Y:S01]  /*03b0*/  FFMA R25, R26, R26, R25 ;  /* 0x0000001a1a197223 */ /* 0x000fe20000000019 */
[----:B----4-:R-:W-:Y:S02]  /*03c0*/  FADD R26, R20, -R23 ;  /* 0x80000017141a7221 */ /* 0x010fe40000000000 */
[----:B------:R-:W3:Y:S04]  /*03d0*/  LDG.E R23, desc[UR8][R6.64+-0x8] ;  /* 0xfffff80806177981 */ /* 0x000ee8000c1e1900 */
[----:B------:R-:W3:Y:S01]  /*03e0*/  LDG.E R20, desc[UR8][R4.64+-0x8] ;  /* 0xfffff80804147981 */ /* 0x000ee2000c1e1900 */
[----:B------:R-:W-:Y:S01]  /*03f0*/  FFMA R25, R26, R26, R25 ;  /* 0x0000001a1a197223 */ /* 0x000fe20000000019 */
[----:B-----5:R-:W-:Y:S02]  /*0400*/  FADD R26, R22, -R19 ;  /* 0x80000013161a7221 */ /* 0x020fe40000000000 */
[----:B------:R-:W4:Y:S04]  /*0410*/  LDG.E R19, desc[UR8][R6.64+-0x4] ;  /* 0xfffffc0806137981 */ /* 0x000f28000c1e1900 */
[----:B------:R-:W4:Y:S01]  /*0420*/  LDG.E R22, desc[UR8][R4.64+-0x4] ;  /* 0xfffffc0804167981 */ /* 0x000f22000c1e1900 */
[----:B------:R-:W-:-:S03]  /*0430*/  FFMA R25, R26, R26, R25 ;  /* 0x0000001a1a197223 */ /* 0x000fc60000000019 */
[----:B------:R-:W5:Y:S01]  /*0440*/  LDG.E R26, desc[UR8][R4.64+0x4] ;  /* 0x00000408041a7981 */ /* 0x000f62000c1e1900 */
[----:B--2---:R-:W-:-:S03]  /*0450*/  FADD R24, R21, -R24 ;  /* 0x8000001815187221 */ /* 0x004fc60000000000 */
[----:B------:R-:W2:Y:S01]  /*0460*/  LDG.E R21, desc[UR8][R6.64] ;  /* 0x0000000806157981 */ /* 0x000ea2000c1e1900 */
[----:B------:R-:W-:-:S03]  /*0470*/  FFMA R27, R24, R24, R25 ;  /* 0x00000018181b7223 */ /* 0x000fc60000000019 */
[----:B------:R-:W2:Y:S01]  /*0480*/  LDG.E R24, desc[UR8][R4.64] ;  /* 0x0000000804187981 */ /* 0x000ea2000c1e1900 */
[----:B------:R-:W-:-:S03]  /*0490*/  FADD R18, R17, -R18 ;  /* 0x8000001211127221 */ /* 0x000fc60000000000 */
[----:B------:R-:W5:Y:S01]  /*04a0*/  LDG.E R25, desc[UR8][R6.64+0x4] ;  /* 0x0000040806197981 */ /* 0x000f62000c1e1900 */
[----:B------:R-:W-:-:S03]  /*04b0*/  FFMA R27, R18, R18, R27 ;  /* 0x00000012121b7223 */ /* 0x000fc6000000001b */
[----:B------:R-:W5:Y:S04]  /*04c0*/  LDG.E R18, desc[UR8][R6.64+0x8] ;  /* 0x0000080806127981 */ /* 0x000f68000c1e1900 */
[----:B------:R-:W5:Y:S01]  /*04d0*/  LDG.E R17, desc[UR8][R4.64+0x8] ;  /* 0x0000080804117981 */ /* 0x000f62000c1e1900 */
[----:B---3--:R-:W-:-:S03]  /*04e0*/  FADD R20, R23, -R20 ;  /* 0x8000001417147221 */ /* 0x008fc60000000000 */
[----:B------:R-:W3:Y:S01]  /*04f0*/  LDG.E R23, desc[UR8][R4.64+0x14] ;  /* 0x0000140804177981 */ /* 0x000ee2000c1e1900 */
[----:B------:R-:W-:-:S03]  /*0500*/  FFMA R27, R20, R20, R27 ;  /* 0x00000014141b7223 */ /* 0x000fc6000000001b */
[----:B------:R-:W3:Y:S01]  /*0510*/  LDG.E R20, desc[UR8][R6.64+0xc] ;  /* 0x00000c0806147981 */ /* 0x000ee2000c1e1900 */
[----:B----4-:R-:W-:-:S03]  /*0520*/  FADD R22, R19, -R22 ;  /* 0x8000001613167221 */ /* 0x010fc60000000000 */
[----:B------:R-:W3:Y:S01]  /*0530*/  LDG.E R19, desc[UR8][R4.64+0xc] ;  /* 0x00000c0804137981 */ /* 0x000ee2000c1e1900 */
[----:B------:R-:W-:-:S03]  /*0540*/  FFMA R27, R22, R22, R27 ;  /* 0x00000016161b7223 */ /* 0x000fc6000000001b */
[----:B------:R-:W4:Y:S01]  /*0550*/  LDG.E R22, desc[UR8][R4.64+0x10] ;  /* 0x0000100804167981 */ /* 0x000f22000c1e1900 */
[----:B--2---:R-:W-:-:S03]  /*0560*/  FADD R24, R21, -R24 ;  /* 0x8000001815187221 */ /* 0x004fc60000000000 */
[----:B------:R-:W4:Y:S01]  /*0570*/  LDG.E R21, desc[UR8][R6.64+0x10] ;  /* 0x0000100806157981 */ /* 0x000f22000c1e1900 */
[----:B------:R-:W-:Y:S01]  /*0580*/  FFMA R27, R24, R24, R27 ;  /* 0x00000018181b7223 */ /* 0x000fe2000000001b */
[----:B-----5:R-:W-:Y:S02]  /*0590*/  FADD R26, R25, -R26 ;  /* 0x8000001a191a7221 */ /* 0x020fe40000000000 */
[----:B------:R-:W2:Y:S02]  /*05a0*/  LDG.E R24, desc[UR8][R6.64+0x14] ;  /* 0x0000140806187981 */ /* 0x000ea4000c1e1900 */
[----:B------:R-:W-:Y:S01]  /*05b0*/  FFMA R27, R26, R26, R27 ;  /* 0x0000001a1a1b7223 */ /* 0x000fe2000000001b */
[----:B------:R-:W-:Y:S02]  /*05c0*/  FADD R18, R18, -R17 ;  /* 0x8000001112127221 */ /* 0x000fe40000000000 */
[----:B------:R-:W5:Y:S02]  /*05d0*/  LDG.E R17, desc[UR8][R4.64+0x18] ;  /* 0x0000180804117981 */ /* 0x000f64000c1e1900 */
[----:B------:R-:W-:-:S02]  /*05e0*/  FFMA R27, R18, R18, R27 ;  /* 0x00000012121b7223 */ /* 0x000fc4000000001b */
[----:B------:R-:W5:Y:S01]  /*05f0*/  LDG.E R18, desc[UR8][R6.64+0x18] ;  /* 0x0000180806127981 */ /* 0x000f62000c1e1900 */
[----:B---3--:R-:W-:-:S03]  /*0600*/  FADD R26, R20, -R19 ;  /* 0x80000013141a7221 */ /* 0x008fc60000000000 */
[----:B------:R0:W3:Y:S04]  /*0610*/  LDG.E R19, desc[UR8][R6.64+0x1c] ;  /* 0x00001c0806137981 */ /* 0x0000e8000c1e1900 */
[----:B------:R1:W3:Y:S01]  /*0620*/  LDG.E R20, desc[UR8][R4.64+0x1c] ;  /* 0x00001c0804147981 */ /* 0x0002e2000c1e1900 */
[----:B------:R-:W-:-:S04]  /*0630*/  IADD3 R16, P0, PT, R16, -0x10, RZ ;  /* 0xfffffff010107810 */ /* 0x000fc80007f1e0ff */
[----:B------:R-:W-:Y:S02]  /*0640*/  IADD3.X R15, PT, PT, R15, -0x1, RZ, P0, !PT ;  /* 0xffffffff0f0f7810 */ /* 0x000fe400007fe4ff */
[----:B------:R-:W-:Y:S01]  /*0650*/  ISETP.NE.U32.AND P0, PT, R16, RZ, PT ;  /* 0x000000ff1000720c */ /* 0x000fe20003f05070 */
[----:B------:R-:W-:-:S03]  /*0660*/  FFMA R27, R26, R26, R27 ;  /* 0x0000001a1a1b7223 */ /* 0x000fc6000000001b */
[----:B------:R-:W-:Y:S02]  /*0670*/  ISETP.NE.AND.EX P0, PT, R15, RZ, PT, P0 ;  /* 0x000000ff0f00720c */ /* 0x000fe40003f05300 */
[----:B0-----:R-:W-:Y:S02]  /*0680*/  IADD3 R6, P1, PT, R6, 0x40, RZ ;  /* 0x0000004006067810 */ /* 0x001fe40007f3e0ff */
[----:B-1----:R-:W-:Y:S02]  /*0690*/  IADD3 R4, P2, PT, R4, 0x40, RZ ;  /* 0x0000004004047810 */ /* 0x002fe40007f5e0ff */
[----:B------:R-:W-:Y:S02]  /*06a0*/  IADD3.X R7, PT, PT, RZ, R7, RZ, P1, !PT ;  /* 0x00000007ff077210 */ /* 0x000fe40000ffe4ff */
[----:B------:R-:W-:Y:S01]  /*06b0*/  IADD3.X R5, PT, PT, RZ, R5, RZ, P2, !PT ;  /* 0x00000005ff057210 */ /* 0x000fe200017fe4ff */
[----:B----4-:R-:W-:-:S04]  /*06c0*/  FADD R22, R21, -R22 ;  /* 0x8000001615167221 */ /* 0x010fc80000000000 */
[----:B------:R-:W-:Y:S01]  /*06d0*/  FFMA R27, R22, R22, R27 ;  /* 0x00000016161b7223 */ /* 0x000fe2000000001b */
[----:B--2---:R-:W-:-:S04]  /*06e0*/  FADD R24, R24, -R23 ;  /* 0x8000001718187221 */ /* 0x004fc80000000000 */
[----:B------:R-:W-:Y:S01]  /*06f0*/  FFMA R27, R24, R24, R27 ;  /* 0x00000018181b7223 */ /* 0x000fe2000000001b */
[----:B-----5:R-:W-:-:S04]  /*0700*/  FADD R18, R18, -R17 ;  /* 0x8000001112127221 */ /* 0x020fc80000000000 */
[----:B------:R-:W-:Y:S01]  /*0710*/  FFMA R27, R18, R18, R27 ;  /* 0x00000012121b7223 */ /* 0x000fe2000000001b */
[----:B---3--:R-:W-:-:S04]  /*0720*/  FADD R20, R19, -R20 ;  /* 0x8000001413147221 */ /* 0x008fc80000000000 */
[----:B------:R-:W-:Y:S01]  /*0730*/  FFMA R17, R20, R20, R27 ;  /* 0x0000001414117223 */ /* 0x000fe2000000001b */
[----:B------:R-:W-:Y:S06]  /*0740*/  @P0 BRA `(.L_x_5) ;  /* 0xfffffff800dc0947 */ /* 0x000fec000383ffff */
.L_x_4:
[----:B------:R-:W-:Y:S05]  /*0750*/  BRA.U !UP1, `(.L_x_6) ;  /* 0x0000000509ac7547 */ /* 0x000fea000b800000 */
[----:B------:R-:W-:Y:S02]  /*0760*/  UISETP.GE.U32.AND UP2, UPT, UR5, 0x8, UPT ;  /* 0x000000080500788c */ /* 0x000fe4000bf46070 */
[----:B------:R-:W-:Y:S02]  /*0770*/  ULOP3.LUT UR4, UR6, 0x7, URZ, 0xc0, !UPT ;  /* 0x0000000706047892 */ /* 0x000fe4000f8ec0ff */
[----:B------:R-:W-:Y:S02]  /*0780*/  UISETP.GE.U32.AND.EX UP2, UPT, URZ, URZ, UPT, UP2 ;  /* 0x000000ffff00728c */ /* 0x000fe4000bf46120 */
[----:B------:R-:W-:-:S04]  /*0790*/  UISETP.NE.U32.AND UP1, UPT, UR4, URZ, UPT ;  /* 0x000000ff0400728c */ /* 0x000fc8000bf25070 */
[----:B------:R-:W-:-:S03]  /*07a0*/  UISETP.NE.AND.EX UP1, UPT, URZ, URZ, UPT, UP1 ;  /* 0x000000ffff00728c */ /* 0x000fc6000bf25310 */
[----:B------:R-:W-:Y:S08]  /*07b0*/  BRA.U !UP2, `(.L_x_7) ;  /* 0x000000010aa47547 */ /* 0x000ff0000b800000 */
[----:B------:R-:W0:Y:S01]  /*07c0*/  LDCU.64 UR12, c[0x0][0x388] ;  /* 0x00007100ff0c77ac */ /* 0x000e220008000a00 */
[C---:B------:R-:W-:Y:S02]  /*07d0*/  IADD3 R5, P1, PT, R13.reuse, R2, RZ ;  /* 0x000000020d057210 */ /* 0x040fe40007f3e0ff */
[C---:B------:R-:W-:Y:S02]  /*07e0*/  LEA R6, P0, R13.reuse, R0, 0x2 ;  /* 0x000000000d067211 */ /* 0x040fe400078010ff */
[----:B------:R-:W-:Y:S02]  /*07f0*/  IADD3.X R16, PT, PT, R14, R11, RZ, P1, !PT ;  /* 0x0000000b0e107210 */ /* 0x000fe40000ffe4ff */
[----:B------:R-:W-:-:S05]  /*0800*/  LEA.HI.X R7, R13, R8, R14, 0x2, P0 ;  /* 0x000000080d077211 */ /* 0x000fca00000f140e */
[----:B------:R-:W2:Y:S04]  /*0810*/  LDG.E R24, desc[UR8][R6.64] ;  /* 0x0000000806187981 */ /* 0x000ea8000c1e1900 */
[----:B------:R-:W3:Y:S01]  /*0820*/  LDG.E R22, desc[UR8][R6.64+0x4] ;  /* 0x0000040806167981 */ /* 0x000ee2000c1e1900 */
[----:B0-----:R-:W-:-:S03]  /*0830*/  LEA R4, P1, R5, UR12, 0x2 ;  /* 0x0000000c05047c11 */ /* 0x001fc6000f8210ff */
[----:B------:R-:W4:Y:S01]  /*0840*/  LDG.E R15, desc[UR8][R6.64+0x8] ;  /* 0x00000808060f7981 */ /* 0x000f22000c1e1900 */
[----:B------:R-:W-:-:S03]  /*0850*/  LEA.HI.X R5, R5, UR13, R16, 0x2, P1 ;  /* 0x0000000d05057c11 */ /* 0x000fc600088f1410 */
[----:B------:R-:W5:Y:S04]  /*0860*/  LDG.E R16, desc[UR8][R6.64+0xc] ;  /* 0x00000c0806107981 */ /* 0x000f68000c1e1900 */
[----:B------:R-:W2:Y:S04]  /*0870*/  LDG.E R29, desc[UR8][R4.64] ;  /* 0x00000008041d7981 */ /* 0x000ea8000c1e1900 */
[----:B------:R-:W3:Y:S04]  /*0880*/  LDG.E R25, desc[UR8][R4.64+0x4] ;  /* 0x0000040804197981 */ /* 0x000ee8000c1e1900 */
[----:B------:R-:W4:Y:S04]  /*0890*/  LDG.E R18, desc[UR8][R4.64+0x8] ;  /* 0x0000080804127981 */ /* 0x000f28000c1e1900 */
[----:B------:R-:W5:Y:S04]  /*08a0*/  LDG.E R27, desc[UR8][R4.64+0xc] ;  /* 0x00000c08041b7981 */ /* 0x000f68000c1e1900 */
[----:B------:R-:W5:Y:S04]  /*08b0*/  LDG.E R19, desc[UR8][R6.64+0x10] ;  /* 0x0000100806137981 */ /* 0x000f68000c1e1900 */
[----:B------:R-:W5:Y:S04]  /*08c0*/  LDG.E R20, desc[UR8][R6.64+0x14] ;  /* 0x0000140806147981 */ /* 0x000f68000c1e1900 */
[----:B------:R-:W5:Y:S04]  /*08d0*/  LDG.E R21, desc[UR8][R6.64+0x18] ;  /* 0x0000180806157981 */ /* 0x000f68000c1e1900 */
[----:B------:R-:W5:Y:S01]  /*08e0*/  LDG.E R23, desc[UR8][R6.64+0x1c] ;  /* 0x00001c0806177981 */ /* 0x000f62000c1e1900 */
[----:B--2---:R-:W-:-:S03]  /*08f0*/  FADD R26, R24, -R29 ;  /* 0x8000001d181a7221 */ /* 0x004fc60000000000 */
[----:B------:R-:W2:Y:S01]  /*0900*/  LDG.E R24, desc[UR8][R4.64+0x10] ;  /* 0x0000100804187981 */ /* 0x000ea2000c1e1900 */
[----:B------:R-:W-:-:S03]  /*0910*/  FFMA R28, R26, R26, R17 ;  /* 0x0000001a1a1c7223 */ /* 0x000fc60000000011 */
[----:B------:R-:W2:Y:S01]  /*0920*/  LDG.E R17, desc[UR8][R4.64+0x14] ;  /* 0x0000140804117981 */ /* 0x000ea2000c1e1900 */
[----:B---3--:R-:W-:-:S03]  /*0930*/  FADD R25, R22, -R25 ;  /* 0x8000001916197221 */ /* 0x008fc60000000000 */
[----:B------:R-:W3:Y:S04]  /*0940*/  LDG.E R22, desc[UR8][R4.64+0x18] ;  /* 0x0000180804167981 */ /* 0x000ee8000c1e1900 */
[----:B------:R-:W3:Y:S01]  /*0950*/  LDG.E R26, desc[UR8][R4.64+0x1c] ;  /* 0x00001c08041a7981 */ /* 0x000ee2000c1e1900 */
[----:B------:R-:W-:Y:S01]  /*0960*/  FFMA R28, R25, R25, R28 ;  /* 0x00000019191c7223 */ /* 0x000fe2000000001c */
[----:B----4-:R-:W-:Y:S01]  /*0970*/  FADD R15, R15, -R18 ;  /* 0x800000120f0f7221 */ /* 0x010fe20000000000 */
[----:B-----5:R-:W-:-:S03]  /*0980*/  FADD R27, R16, -R27 ;  /* 0x8000001b101b7221 */ /* 0x020fc60000000000 */
[----:B------:R-:W-:-:S04]  /*0990*/  FFMA R28, R15, R15, R28 ;  /* 0x0000000f0f1c7223 */ /* 0x000fc8000000001c */
[----:B------:R-:W-:Y:S01]  /*09a0*/  FFMA R28, R27, R27, R28 ;  /* 0x0000001b1b1c7223 */ /* 0x000fe2000000001c */
[----:B------:R-:W-:-:S04]  /*09b0*/  IADD3 R13, P0, PT, R13, 0x8, RZ ;  /* 0x000000080d0d7810 */ /* 0x000fc80007f1e0ff */
[----:B------:R-:W-:Y:S01]  /*09c0*/  IADD3.X R14, PT, PT, RZ, R14, RZ, P0, !PT ;  /* 0x0000000eff0e7210 */ /* 0x000fe200007fe4ff */
[----:B--2---:R-:W-:-:S04]  /*09d0*/  FADD R19, R19, -R24 ;  /* 0x8000001813137221 */ /* 0x004fc80000000000 */
[----:B------:R-:W-:Y:S01]  /*09e0*/  FFMA R28, R19, R19, R28 ;  /* 0x00000013131c7223 */ /* 0x000fe2000000001c */
[----:B------:R-:W-:Y:S01]  /*09f0*/  FADD R17, R20, -R17 ;  /* 0x8000001114117221 */ /* 0x000fe20000000000 */
[----:B---3--:R-:W-:-:S03]  /*0a00*/  FADD R21, R21, -R22 ;  /* 0x8000001615157221 */ /* 0x008fc60000000000 */
[----:B------:R-:W-:Y:S01]  /*0a10*/  FFMA R28, R17, R17, R28 ;  /* 0x00000011111c7223 */ /* 0x000fe2000000001c */
[----:B------:R-:W-:-:S03]  /*0a20*/  FADD R23, R23, -R26 ;  /* 0x8000001a17177221 */ /* 0x000fc60000000000 */
[----:B------:R-:W-:-:S04]  /*0a30*/  FFMA R28, R21, R21, R28 ;  /* 0x00000015151c7223 */ /* 0x000fc8000000001c */
[----:B------:R-:W-:-:S07]  /*0a40*/  FFMA R17, R23, R23, R28 ;  /* 0x0000001717117223 */ /* 0x000fce000000001c */
.L_x_7:
[----:B------:R-:W-:Y:S05]  /*0a50*/  BRA.U !UP1, `(.L_x_6) ;  /* 0x0000000109ec7547 */ /* 0x000fea000b800000 */
[----:B------:R-:W-:Y:S02]  /*0a60*/  UISETP.GE.U32.AND UP2, UPT, UR4, 0x4, UPT ;  /* 0x000000040400788c */ /* 0x000fe4000bf46070 */
[----:B------:R-:W-:Y:S02]  /*0a70*/  ULOP3.LUT UR5, UR6, 0x3, URZ, 0xc0, !UPT ;  /* 0x0000000306057892 */ /* 0x000fe4000f8ec0ff */
[----:B------:R-:W-:Y:S02]  /*0a80*/  UISETP.GE.U32.AND.EX UP2, UPT, URZ, URZ, UPT, UP2 ;  /* 0x000000ffff00728c */ /* 0x000fe4000bf46120 */
[----:B------:R-:W-:Y:S01]  /*0a90*/  UISETP.NE.U32.AND UP1, UPT, UR5, URZ, UPT ;  /* 0x000000ff0500728c */ /* 0x000fe2000bf25070 */
[----:B------:R-:W-:-:S03]  /*0aa0*/  UMOV UR4, URZ ;  /* 0x000000ff00047c82 */ /* 0x000fc60008000000 */
[----:B------:R-:W-:-:S03]  /*0ab0*/  UISETP.NE.AND.EX UP1, UPT, UR4, URZ, UPT, UP1 ;  /* 0x000000ff0400728c */ /* 0x000fc6000bf25310 */
        /* <DEDUP_REMOVED lines=15> */
[----:B------:R-:W5:Y:S01]  /*0bb0*/  LDG.E R23, desc[UR8][R6.64+0xc] ;  /* 0x00000c0806177981 */ /* 0x000f62000c1e1900 */
[----:B------:R-:W-:-:S04]  /*0bc0*/  IADD3 R13, P0, PT, R13, 0x4, RZ ;  /* 0x000000040d0d7810 */ /* 0x000fc80007f1e0ff */
[----:B------:R-:W-:Y:S01]  /*0bd0*/  IADD3.X R14, PT, PT, RZ, R14, RZ, P0, !PT ;  /* 0x0000000eff0e7210 */ /* 0x000fe200007fe4ff */
[----:B--2---:R-:W-:-:S04]  /*0be0*/  FADD R16, R15, -R16 ;  /* 0x800000100f107221 */ /* 0x004fc80000000000 */
[----:B------:R-:W-:Y:S01]  /*0bf0*/  FFMA R16, R16, R16, R17 ;  /* 0x0000001010107223 */ /* 0x000fe20000000011 */
[----:B---3--:R-:W-:Y:S01]  /*0c00*/  FADD R19, R18, -R19 ;  /* 0x8000001312137221 */ /* 0x008fe20000000000 */
[----:B----4-:R-:W-:-:S03]  /*0c10*/  FADD R21, R20, -R21 ;  /* 0x8000001514157221 */ /* 0x010fc60000000000 */
[----:B------:R-:W-:Y:S01]  /*0c20*/  FFMA R16, R19, R19, R16 ;  /* 0x0000001313107223 */ /* 0x000fe20000000010 */
[----:B-----5:R-:W-:-:S03]  /*0c30*/  FADD R23, R22, -R23 ;  /* 0x8000001716177221 */ /* 0x020fc60000000000 */
[----:B------:R-:W-:-:S04]  /*0c40*/  FFMA R16, R21, R21, R16 ;  /* 0x0000001515107223 */ /* 0x000fc80000000010 */
[----:B------:R-:W-:-:S07]  /*0c50*/  FFMA R17, R23, R23, R16 ;  /* 0x0000001717117223 */ /* 0x000fce0000000010 */
.L_x_8:
[----:B------:R-:W-:Y:S05]  /*0c60*/  BRA.U !UP1, `(.L_x_6) ;  /* 0x0000000109687547 */ /* 0x000fea000b800000 */
[----:B------:R-:W0:Y:S01]  /*0c70*/  LDCU.64 UR12, c[0x0][0x388] ;  /* 0x00007100ff0c77ac */ /* 0x000e220008000a00 */
[C---:B------:R-:W-:Y:S02]  /*0c80*/  SHF.L.U32 R5, R13.reuse, 0x2, RZ ;  /* 0x000000020d057819 */ /* 0x040fe400000006ff */
[C---:B------:R-:W-:Y:S02]  /*0c90*/  IADD3 R15, P0, PT, R13.reuse, R2, RZ ;  /* 0x000000020d0f7210 */ /* 0x040fe40007f1e0ff */
[----:B------:R-:W-:Y:S02]  /*0ca0*/  LEA R5, P2, R2, R5, 0x2 ;  /* 0x0000000502057211 */ /* 0x000fe400078410ff */
[----:B------:R-:W-:Y:S02]  /*0cb0*/  SHF.L.U64.HI R7, R13, 0x2, R14 ;  /* 0x000000020d077819 */ /* 0x000fe4000001020e */
[----:B------:R-:W-:Y:S02]  /*0cc0*/  IADD3 R13, P3, PT, R5, UR10, RZ ;  /* 0x0000000a050d7c10 */ /* 0x000fe4000ff7e0ff */
[----:B------:R-:W-:-:S02]  /*0cd0*/  IADD3.X R14, PT, PT, R14, R11, RZ, P0, !PT ;  /* 0x0000000b0e0e7210 */ /* 0x000fc400007fe4ff */
[----:B------:R-:W-:-:S04]  /*0ce0*/  LEA.HI.X R7, R2, R7, R11, 0x2, P2 ;  /* 0x0000000702077211 */ /* 0x000fc800010f140b */
[----:B------:R-:W-:Y:S02]  /*0cf0*/  IADD3.X R7, PT, PT, R7, UR11, RZ, P3, !PT ;  /* 0x0000000b07077c10 */ /* 0x000fe40009ffe4ff */
[----:B0-----:R-:W-:-:S04]  /*0d00*/  LEA R4, P1, R15, UR12, 0x2 ;  /* 0x0000000c0f047c11 */ /* 0x001fc8000f8210ff */
[----:B------:R-:W-:-:S09]  /*0d10*/  LEA.HI.X R15, R15, UR13, R14, 0x2, P1 ;  /* 0x0000000d0f0f7c11 */ /* 0x000fd200088f140e */
.L_x_9:
[----:B------:R-:W-:Y:S02]  /*0d20*/  MOV R6, R13 ;  /* 0x0000000d00067202 */ /* 0x000fe40000000f00 */
[----:B------:R-:W-:-:S04]  /*0d30*/  MOV R5, R15 ;  /* 0x0000000f00057202 */ /* 0x000fc80000000f00 */
[----:B------:R0:W2:Y:S04]  /*0d40*/  LDG.E R6, desc[UR8][R6.64] ;  /* 0x0000000806067981 */ /* 0x0000a8000c1e1900 */
[----:B------:R1:W2:Y:S01]  /*0d50*/  LDG.E R5, desc[UR8][R4.64] ;  /* 0x0000000804057981 */ /* 0x0002a2000c1e1900 */
[----:B------:R-:W-:Y:S01]  /*0d60*/  UIADD3 UR5, UP1, UPT, UR5, -0x1, URZ ;  /* 0xffffffff05057890 */ /* 0x000fe2000ff3e0ff */
[----:B------:R-:W-:-:S03]  /*0d70*/  IADD3 R13, P1, PT, R13, 0x4, RZ ;  /* 0x000000040d0d7810 */ /* 0x000fc60007f3e0ff */
[----:B------:R-:W-:Y:S01]  /*0d80*/  UIADD3.X UR4, UPT, UPT, UR4, -0x1, URZ, UP1, !UPT ;  /* 0xffffffff04047890 */ /* 0x000fe20008ffe4ff */
[----:B0-----:R-:W-:Y:S01]  /*0d90*/  IADD3.X R7, PT, PT, RZ, R7, RZ, P1, !PT ;  /* 0x00000007ff077210 */ /* 0x001fe20000ffe4ff */
[----:B------:R-:W-:Y:S01]  /*0da0*/  UISETP.NE.U32.AND UP1, UPT, UR5, URZ, UPT ;  /* 0x000000ff0500728c */ /* 0x000fe2000bf25070 */
[----:B-1----:R-:W-:-:S03]  /*0db0*/  IADD3 R4, P0, PT, R4, 0x4, RZ ;  /* 0x0000000404047810 */ /* 0x002fc60007f1e0ff */
[----:B------:R-:W-:Y:S01]  /*0dc0*/  UISETP.NE.AND.EX UP1, UPT, UR4, URZ, UPT, UP1 ;  /* 0x000000ff0400728c */ /* 0x000fe2000bf25310 */
[----:B------:R-:W-:Y:S01]  /*0dd0*/  IADD3.X R15, PT, PT, RZ, R15, RZ, P0, !PT ;  /* 0x0000000fff0f7210 */ /* 0x000fe200007fe4ff */
[----:B--2---:R-:W-:-:S04]  /*0de0*/  FADD R14, R6, -R5 ;  /* 0x80000005060e7221 */ /* 0x004fc80000000000 */
[----:B------:R-:W-:-:S03]  /*0df0*/  FFMA R17, R14, R14, R17 ;  /* 0x0000000e0e117223 */ /* 0x000fc60000000011 */
[----:B------:R-:W-:Y:S05]  /*0e00*/  BRA.U UP1, `(.L_x_9) ;  /* 0xfffffffd01c47547 */ /* 0x000fea000b83ffff */
.L_x_6:
[----:B------:R-:W-:-:S07]  /*0e10*/  FADD R13, R17, 9.9999999747524270788e-07 ;  /* 0x358637bd110d7421 */ /* 0x000fce0000000000 */
.L_x_3:
[----:B------:R-:W-:Y:S01]  /*0e20*/  MOV R16, 0x358637bd ;  /* 0x358637bd00107802 */ /* 0x000fe20000000f00 */
[----:B------:R-:W-:Y:S06]  /*0e30*/  BRA.U !UP0, `(.L_x_10) ;  /* 0x0000000d082c7547 */ /* 0x000fec000b800000 */
[----:B------:R-:W-:Y:S01]  /*0e40*/  UISETP.GE.U32.AND UP0, UPT, UR6, 0x10, UPT ;  /* 0x000000100600788c */ /* 0x000fe2000bf06070 */
[----:B------:R-:W-:Y:S01]  /*0e50*/  HFMA2 R16, -RZ, RZ, 0, 0 ;  /* 0x00000000ff107431 */ /* 0x000fe200000001ff */
[----:B------:R-:W-:Y:S01]  /*0e60*/  ULOP3.LUT UR12, UR6, 0xf, URZ, 0xc0, !UPT ;  /* 0x0000000f060c7892 */ /* 0x000fe2000f8ec0ff */
[----:B------:R-:W-:Y:S01]  /*0e70*/  CS2R R14, SRZ ;  /* 0x00000000000e7805 */ /* 0x000fe2000001ff00 */
[----:B------:R-:W-:Y:S02]  /*0e80*/  UISETP.GE.U32.AND.EX UP0, UPT, UR7, URZ, UPT, UP0 ;  /* 0x000000ff0700728c */ /* 0x000fe4000bf06100 */
[----:B------:R-:W-:-:S04]  /*0e90*/  UISETP.NE.U32.AND UP1, UPT, UR12, URZ, UPT ;  /* 0x000000ff0c00728c */ /* 0x000fc8000bf25070 */
[----:B------:R-:W-:-:S03]  /*0ea0*/  UISETP.NE.AND.EX UP1, UPT, URZ, URZ, UPT, UP1 ;  /* 0x000000ffff00728c */ /* 0x000fc6000bf25310 */
[----:B------:R-:W-:Y:S08]  /*0eb0*/  BRA.U !UP0, `(.L_x_11) ;  /* 0x0000000508587547 */ /* 0x000ff0000b800000 */
[----:B------:R-:W0:Y:S01]  /*0ec0*/  LDC R14, c[0x0][0x3ac] ;  /* 0x0000eb00ff0e7b82 */ /* 0x000e220000000800 */
[----:B------:R-:W1:Y:S01]  /*0ed0*/  LDCU.64 UR4, c[0x0][0x390] ;  /* 0x00007200ff0477ac */ /* 0x000e620008000a00 */
[----:B------:R-:W-:Y:S02]  /*0ee0*/  IADD3 R6, P0, PT, R10, 0x20, RZ ;  /* 0x000000200a067810 */ /* 0x000fe40007f1e0ff */
[----:B------:R-:W-:Y:S01]  /*0ef0*/  MOV R16, RZ ;  /* 0x000000ff00107202 */ /* 0x000fe20000000f00 */
[----:B------:R-:W-:Y:S01]  /*0f00*/  ULOP3.LUT UR7, UR6, 0xfffffff0, URZ, 0xc0, !UPT ;  /* 0xfffffff006077892 */ /* 0x000fe2000f8ec0ff */
[----:B------:R-:W-:-:S05]  /*0f10*/  IADD3.X R7, PT, PT, RZ, R12, RZ, P0, !PT ;  /* 0x0000000cff077210 */ /* 0x000fca00007fe4ff */
[----:B------:R-:W-:Y:S02]  /*0f20*/  MOV R15, UR7 ;  /* 0x00000007000f7c02 */ /* 0x000fe40008000f00 */
[----:B------:R-:W-:Y:S02]  /*0f30*/  MOV R12, UR7 ;  /* 0x00000007000c7c02 */ /* 0x000fe40008000f00 */
[C---:B-1----:R-:W-:Y:S02]  /*0f40*/  IADD3 R4, P0, PT, R6.reuse, UR4, RZ ;  /* 0x0000000406047c10 */ /* 0x042fe4000ff1e0ff */
[----:B------:R-:W-:Y:S02]  /*0f50*/  IADD3 R6, P1, PT, R6, UR10, RZ ;  /* 0x0000000a06067c10 */ /* 0x000fe4000ff3e0ff */
[----:B------:R-:W-:Y:S02]  /*0f60*/  IADD3.X R5, PT, PT, R7, UR5, RZ, P0, !PT ;  /* 0x0000000507057c10 */ /* 0x000fe400087fe4ff */
[----:B0-----:R-:W-:-:S02]  /*0f70*/  MOV R10, R14 ;  /* 0x0000000e000a7202 */ /* 0x001fc40000000f00 */
[----:B------:R-:W-:-:S07]  /*0f80*/  IADD3.X R7, PT, PT, R7, UR11, RZ, P1, !PT ;  /* 0x0000000b07077c10 */ /* 0x000fce0008ffe4ff */
.L_x_12:
        /* <DEDUP_REMOVED lines=10> */
[----:B------:R-:W2:Y:S04]  /*1030*/  LDG.E R18, desc[UR8][R6.64+-0x10] ;  /* 0xfffff00806127981 */ /* 0x000ea8000c1e1900 */
[----:B------:R-:W2:Y:S01]  /*1040*/  LDG.E R17, desc[UR8][R4.64+-0x10] ;  /* 0xfffff00804117981 */ /* 0x000ea2000c1e1900 */
[----:B------:R-:W-:-:S03]  /*1050*/  FFMA R26, R19, R19, R16 ;  /* 0x00000013131a7223 */ /* 0x000fc60000000010 */
[----:B------:R-:W2:Y:S04]  /*1060*/  LDG.E R19, desc[UR8][R6.64+-0xc] ;  /* 0xfffff40806137981 */ /* 0x000ea8000c1e1900 */
[----:B------:R-:W2:Y:S01]  /*1070*/  LDG.E R16, desc[UR8][R4.64+-0xc] ;  /* 0xfffff40804107981 */ /* 0x000ea2000c1e1900 */
[----:B---3--:R-:W-:Y:S01]  /*1080*/  FADD R21, R20, -R21 ;  /* 0x8000001514157221 */ /* 0x008fe20000000000 */
[----:B----4-:R-:W-:Y:S02]  /*1090*/  FADD R25, R25, -R24 ;  /* 0x8000001819197221 */ /* 0x010fe40000000000 */
[----:B------:R-:W3:Y:S01]  /*10a0*/  LDG.E R20, desc[UR8][R4.64+-0x8] ;  /* 0xfffff80804147981 */ /* 0x000ee2000c1e1900 */
[----:B------:R-:W-:-:S03]  /*10b0*/  FFMA R26, R21, R21, R26 ;  /* 0x00000015151a7223 */ /* 0x000fc6000000001a */
[----:B------:R-:W3:Y:S01]  /*10c0*/  LDG.E R21, desc[UR8][R6.64+-0x8] ;  /* 0xfffff80806157981 */ /* 0x000ee2000c1e1900 */
[----:B------:R-:W-:Y:S01]  /*10d0*/  FFMA R26, R25, R25, R26 ;  /* 0x00000019191a7223 */ /* 0x000fe2000000001a */
[----:B-----5:R-:W-:Y:S02]  /*10e0*/  FADD R25, R22, -R23 ;  /* 0x8000001716197221 */ /* 0x020fe40000000000 */
[----:B------:R-:W4:Y:S02]  /*10f0*/  LDG.E R22, desc[UR8][R6.64+-0x4] ;  /* 0xfffffc0806167981 */ /* 0x000f24000c1e1900 */
[----:B------:R-:W-:Y:S02]  /*1100*/  FFMA R26, R25, R25, R26 ;  /* 0x00000019191a7223 */ /* 0x000fe4000000001a */
[----:B------:R-:W4:Y:S04]  /*1110*/  LDG.E R23, desc[UR8][R4.64+-0x4] ;  /* 0xfffffc0804177981 */ /* 0x000f28000c1e1900 */
[----:B------:R-:W5:Y:S04]  /*1120*/  LDG.E R24, desc[UR8][R6.64] ;  /* 0x0000000806187981 */ /* 0x000f68000c1e1900 */
[----:B------:R-:W5:Y:S01]  /*1130*/  LDG.E R25, desc[UR8][R4.64] ;  /* 0x0000000804197981 */ /* 0x000f62000c1e1900 */
[----:B--2---:R-:W-:-:S04]  /*1140*/  FADD R17, R18, -R17 ;  /* 0x8000001112117221 */ /* 0x004fc80000000000 */
[----:B------:R-:W-:Y:S02]  /*1150*/  FFMA R17, R17, R17, R26 ;  /* 0x0000001111117223 */ /* 0x000fe4000000001a */
[----:B------:R-:W2:Y:S01]  /*1160*/  LDG.E R26, desc[UR8][R6.64+0x4] ;  /* 0x00000408061a7981 */ /* 0x000ea2000c1e1900 */
[----:B------:R-:W-:-:S03]  /*1170*/  FADD R16, R19, -R16 ;  /* 0x8000001013107221 */ /* 0x000fc60000000000 */
[----:B------:R-:W2:Y:S01]  /*1180*/  LDG.E R19, desc[UR8][R6.64+0xc] ;  /* 0x00000c0806137981 */ /* 0x000ea2000c1e1900 */
[----:B------:R-:W-:-:S03]  /*1190*/  FFMA R18, R16, R16, R17 ;  /* 0x0000001010127223 */ /* 0x000fc60000000011 */
[----:B------:R-:W2:Y:S04]  /*11a0*/  LDG.E R17, desc[UR8][R6.64+0x8] ;  /* 0x0000080806117981 */ /* 0x000ea8000c1e1900 */
[----:B------:R-:W2:Y:S01]  /*11b0*/  LDG.E R16, desc[UR8][R4.64+0x8] ;  /* 0x0000080804107981 */ /* 0x000ea2000c1e1900 */
[----:B---3--:R-:W-:-:S03]  /*11c0*/  FADD R21, R21, -R20 ;  /* 0x8000001415157221 */ /* 0x008fc60000000000 */
[----:B------:R-:W3:Y:S01]  /*11d0*/  LDG.E R20, desc[UR8][R6.64+0x10] ;  /* 0x0000100806147981 */ /* 0x000ee2000c1e1900 */
[----:B------:R-:W-:Y:S01]  /*11e0*/  FFMA R21, R21, R21, R18 ;  /* 0x0000001515157223 */ /* 0x000fe20000000012 */
[----:B----4-:R-:W-:Y:S02]  /*11f0*/  FADD R22, R22, -R23 ;  /* 0x8000001716167221 */ /* 0x010fe40000000000 */
[----:B------:R-:W4:Y:S02]  /*1200*/  LDG.E R18, desc[UR8][R4.64+0xc] ;  /* 0x00000c0804127981 */ /* 0x000f24000c1e1900 */
[----:B------:R-:W-:Y:S02]  /*1210*/  FFMA R22, R22, R22, R21 ;  /* 0x0000001616167223 */ /* 0x000fe40000000015 */
[----:B------:R-:W3:Y:S01]  /*1220*/  LDG.E R21, desc[UR8][R4.64+0x10] ;  /* 0x0000100804157981 */ /* 0x000ee2000c1e1900 */
[----:B-----5:R-:W-:-:S03]  /*1230*/  FADD R25, R24, -R25 ;  /* 0x8000001918197221 */ /* 0x020fc60000000000 */
[----:B------:R-:W5:Y:S01]  /*1240*/  LDG.E R23, desc[UR8][R6.64+0x14] ;  /* 0x0000140806177981 */ /* 0x000f62000c1e1900 */
[----:B------:R-:W-:-:S03]  /*1250*/  FFMA R25, R25, R25, R22 ;  /* 0x0000001919197223 */ /* 0x000fc60000000016 */
[----:B------:R-:W5:Y:S01]  /*1260*/  LDG.E R22, desc[UR8][R4.64+0x14] ;  /* 0x0000140804167981 */ /* 0x000f62000c1e1900 */
[----:B--2---:R-:W-:-:S04]  /*1270*/  FADD R26, R26, -R27 ;  /* 0x8000001b1a1a7221 */ /* 0x004fc80000000000 */
[----:B------:R-:W-:Y:S01]  /*1280*/  FFMA R25, R26, R26, R25 ;  /* 0x0000001a1a197223 */ /* 0x000fe20000000019 */
[----:B------:R-:W-:Y:S02]  /*1290*/  FADD R24, R17, -R16 ;  /* 0x8000001011187221 */ /* 0x000fe40000000000 */
[----:B------:R-:W2:Y:S04]  /*12a0*/  LDG.E R17, desc[UR8][R6.64+0x18] ;  /* 0x0000180806117981 */ /* 0x000ea8000c1e1900 */
[----:B------:R-:W2:Y:S01]  /*12b0*/  LDG.E R16, desc[UR8][R4.64+0x18] ;  /* 0x0000180804107981 */ /* 0x000ea2000c1e1900 */
[----:B------:R-:W-:-:S03]  /*12c0*/  FFMA R26, R24, R24, R25 ;  /* 0x00000018181a7223 */ /* 0x000fc60000000019 */
[----:B------:R0:W2:Y:S04]  /*12d0*/  LDG.E R24, desc[UR8][R6.64+0x1c] ;  /* 0x00001c0806187981 */ /* 0x0000a8000c1e1900 */
[----:B------:R1:W2:Y:S01]  /*12e0*/  LDG.E R25, desc[UR8][R4.64+0x1c] ;  /* 0x00001c0804197981 */ /* 0x0002a2000c1e1900 */
[----:B------:R-:W-:Y:S01]  /*12f0*/  IADD3 R12, P0, PT, R12, -0x10, RZ ;  /* 0xfffffff00c0c7810 */ /* 0x000fe20007f1e0ff */
[----:B----4-:R-:W-:-:S03]  /*1300*/  FADD R19, R19, -R18 ;  /* 0x8000001213137221 */ /* 0x010fc60000000000 */
[----:B------:R-:W-:Y:S02]  /*1310*/  IADD3.X R10, PT, PT, R10, -0x1, RZ, P0, !PT ;  /* 0xffffffff0a0a7810 */ /* 0x000fe400007fe4ff */
[----:B------:R-:W-:Y:S01]  /*1320*/  ISETP.NE.U32.AND P0, PT, R12, RZ, PT ;  /* 0x000000ff0c00720c */ /* 0x000fe20003f05070 */
[----:B------:R-:W-:Y:S01]  /*1330*/  FFMA R26, R19, R19, R26 ;  /* 0x00000013131a7223 */ /* 0x000fe2000000001a */
[----:B---3--:R-:W-:Y:S02]  /*1340*/  FADD R21, R20, -R21 ;  /* 0x8000001514157221 */ /* 0x008fe40000000000 */
[----:B------:R-:W-:Y:S01]  /*1350*/  ISETP.NE.AND.EX P0, PT, R10, RZ, PT, P0 ;  /* 0x000000ff0a00720c */ /* 0x000fe20003f05300 */
[----:B-----5:R-:W-:Y:S01]  /*1360*/  FADD R23, R23, -R22 ;  /* 0x8000001617177221 */ /* 0x020fe20000000000 */
[----:B------:R-:W-:-:S04]  /*1370*/  FFMA R26, R21, R21, R26 ;  /* 0x00000015151a7223 */ /* 0x000fc8000000001a */
[----:B------:R-:W-:Y:S01]  /*1380*/  FFMA R26, R23, R23, R26 ;  /* 0x00000017171a7223 */ /* 0x000fe2000000001a */
[----:B0-----:R-:W-:Y:S02]  /*1390*/  IADD3 R6, P1, PT, R6, 0x40, RZ ;  /* 0x0000004006067810 */ /* 0x001fe40007f3e0ff */
[----:B-1----:R-:W-:Y:S02]  /*13a0*/  IADD3 R4, P2, PT, R4, 0x40, RZ ;  /* 0x0000004004047810 */ /* 0x002fe40007f5e0ff */
[----:B------:R-:W-:Y:S02]  /*13b0*/  IADD3.X R7, PT, PT, RZ, R7, RZ, P1, !PT ;  /* 0x00000007ff077210 */ /* 0x000fe40000ffe4ff */
[----:B------:R-:W-:Y:S01]  /*13c0*/  IADD3.X R5, PT, PT, RZ, R5, RZ, P2, !PT ;  /* 0x00000005ff057210 */ /* 0x000fe200017fe4ff */
[----:B--2---:R-:W-:-:S04]  /*13d0*/  FADD R17, R17, -R16 ;  /* 0x8000001011117221 */ /* 0x004fc80000000000 */
[----:B------:R-:W-:Y:S01]  /*13e0*/  FFMA R26, R17, R17, R26 ;  /* 0x00000011111a7223 */ /* 0x000fe2000000001a */
[----:B------:R-:W-:-:S04]  /*13f0*/  FADD R25, R24, -R25 ;  /* 0x8000001918197221 */ /* 0x000fc80000000000 */
[----:B------:R-:W-:Y:S01]  /*1400*/  FFMA R16, R25, R25, R26 ;  /* 0x0000001919107223 */ /* 0x000fe2000000001a */
[----:B------:R-:W-:Y:S06]  /*1410*/  @P0 BRA `(.L_x_12) ;  /* 0xfffffff800dc0947 */ /* 0x000fec000383ffff */
.L_x_11:
        /* <DEDUP_REMOVED lines=19> */
[----:B------:R-:W5:Y:S04]  /*1550*/  LDG.E R17, desc[UR8][R4.64+0x4] ;  /* 0x0000040804117981 */ /* 0x000f68000c1e1900 */
[----:B------:R-:W3:Y:S04]  /*1560*/  LDG.E R19, desc[UR8][R4.64+0x8] ;  /* 0x0000080804137981 */ /* 0x000ee8000c1e1900 */
[----:B------:R-:W4:Y:S04]  /*1570*/  LDG.E R21, desc[UR8][R4.64+0xc] ;  /* 0x00000c0804157981 */ /* 0x000f28000c1e1900 */
[----:B------:R-:W4:Y:S04]  /*1580*/  LDG.E R20, desc[UR8][R6.64+0x10] ;  /* 0x0000100806147981 */ /* 0x000f28000c1e1900 */
[----:B------:R-:W4:Y:S04]  /*1590*/  LDG.E R25, desc[UR8][R4.64+0x10] ;  /* 0x0000100804197981 */ /* 0x000f28000c1e1900 */
[----:B------:R-:W4:Y:S04]  /*15a0*/  LDG.E R22, desc[UR8][R6.64+0x14] ;  /* 0x0000140806167981 */ /* 0x000f28000c1e1900 */
[----:B------:R-:W4:Y:S04]  /*15b0*/  LDG.E R23, desc[UR8][R6.64+0x18] ;  /* 0x0000180806177981 */ /* 0x000f28000c1e1900 */
[----:B------:R-:W4:Y:S01]  /*15c0*/  LDG.E R24, desc[UR8][R6.64+0x1c] ;  /* 0x00001c0806187981 */ /* 0x000f22000c1e1900 */
[----:B--2---:R-:W-:-:S03]  /*15d0*/  FADD R29, R26, -R27 ;  /* 0x8000001b1a1d7221 */ /* 0x004fc60000000000 */
[----:B------:R-:W2:Y:S01]  /*15e0*/  LDG.E R27, desc[UR8][R4.64+0x14] ;  /* 0x00001408041b7981 */ /* 0x000ea2000c1e1900 */
[----:B------:R-:W-:-:S03]  /*15f0*/  FFMA R26, R29, R29, R16 ;  /* 0x0000001d1d1a7223 */ /* 0x000fc60000000010 */
[----:B------:R-:W2:Y:S04]  /*1600*/  LDG.E R16, desc[UR8][R4.64+0x18] ;  /* 0x0000180804107981 */ /* 0x000ea8000c1e1900 */
[----:B------:R-:W2:Y:S01]  /*1610*/  LDG.E R29, desc[UR8][R4.64+0x1c] ;  /* 0x00001c08041d7981 */ /* 0x000ea2000c1e1900 */
[----:B-----5:R-:W-:Y:S01]  /*1620*/  FADD R17, R10, -R17 ;  /* 0x800000110a117221 */ /* 0x020fe20000000000 */
[----:B---3--:R-:W-:-:S03]  /*1630*/  FADD R19, R12, -R19 ;  /* 0x800000130c137221 */ /* 0x008fc60000000000 */
[----:B------:R-:W-:Y:S01]  /*1640*/  FFMA R26, R17, R17, R26 ;  /* 0x00000011111a7223 */ /* 0x000fe2000000001a */
[----:B----4-:R-:W-:-:S03]  /*1650*/  FADD R21, R18, -R21 ;  /* 0x8000001512157221 */ /* 0x010fc60000000000 */
[----:B------:R-:W-:Y:S01]  /*1660*/  FFMA R26, R19, R19, R26 ;  /* 0x00000013131a7223 */ /* 0x000fe2000000001a */
[----:B------:R-:W-:-:S03]  /*1670*/  FADD R25, R20, -R25 ;  /* 0x8000001914197221 */ /* 0x000fc60000000000 */
[----:B------:R-:W-:-:S04]  /*1680*/  FFMA R26, R21, R21, R26 ;  /* 0x00000015151a7223 */ /* 0x000fc8000000001a */
[----:B------:R-:W-:Y:S01]  /*1690*/  FFMA R26, R25, R25, R26 ;  /* 0x00000019191a7223 */ /* 0x000fe2000000001a */
[----:B------:R-:W-:-:S04]  /*16a0*/  IADD3 R15, P0, PT, R15, 0x8, RZ ;  /* 0x000000080f0f7810 */ /* 0x000fc80007f1e0ff */
[----:B------:R-:W-:Y:S01]  /*16b0*/  IADD3.X R14, PT, PT, RZ, R14, RZ, P0, !PT ;  /* 0x0000000eff0e7210 */ /* 0x000fe200007fe4ff */
[----:B--2---:R-:W-:-:S04]  /*16c0*/  FADD R27, R22, -R27 ;  /* 0x8000001b161b7221 */ /* 0x004fc80000000000 */
[----:B------:R-:W-:Y:S01]  /*16d0*/  FFMA R26, R27, R27, R26 ;  /* 0x0000001b1b1a7223 */ /* 0x000fe2000000001a */
[----:B------:R-:W-:Y:S01]  /*16e0*/  FADD R23, R23, -R16 ;  /* 0x8000001017177221 */ /* 0x000fe20000000000 */
[----:B------:R-:W-:-:S03]  /*16f0*/  FADD R29, R24, -R29 ;  /* 0x8000001d181d7221 */ /* 0x000fc60000000000 */
[----:B------:R-:W-:-:S04]  /*1700*/  FFMA R26, R23, R23, R26 ;  /* 0x00000017171a7223 */ /* 0x000fc8000000001a */
[----:B------:R-:W-:-:S07]  /*1710*/  FFMA R16, R29, R29, R26 ;  /* 0x0000001d1d107223 */ /* 0x000fce000000001a */
.L_x_14:
        /* <DEDUP_REMOVED lines=19> */
[----:B------:R-:W5:Y:S04]  /*1850*/  LDG.E R17, desc[UR8][R6.64] ;  /* 0x0000000806117981 */ /* 0x000f68000c1e1900 */
[----:B------:R-:W2:Y:S04]  /*1860*/  LDG.E R19, desc[UR8][R6.64+0x4] ;  /* 0x0000040806137981 */ /* 0x000ea8000c1e1900 */
[----:B------:R-:W3:Y:S04]  /*1870*/  LDG.E R21, desc[UR8][R6.64+0x8] ;  /* 0x0000080806157981 */ /* 0x000ee8000c1e1900 */
[----:B------:R-:W4:Y:S01]  /*1880*/  LDG.E R23, desc[UR8][R6.64+0xc] ;  /* 0x00000c0806177981 */ /* 0x000f22000c1e1900 */
[----:B------:R-:W-:-:S04]  /*1890*/  IADD3 R15, P0, PT, R15, 0x4, RZ ;  /* 0x000000040f0f7810 */ /* 0x000fc80007f1e0ff */
[----:B------:R-:W-:Y:S01]  /*18a0*/  IADD3.X R14, PT, PT, RZ, R14, RZ, P0, !PT ;  /* 0x0000000eff0e7210 */ /* 0x000fe200007fe4ff */
[----:B-----5:R-:W-:-:S04]  /*18b0*/  FADD R17, R0, -R17 ;  /* 0x8000001100117221 */ /* 0x020fc80000000000 */
[----:B------:R-:W-:Y:S01]  /*18c0*/  FFMA R16, R17, R17, R16 ;  /* 0x0000001111107223 */ /* 0x000fe20000000010 */
[----:B--2---:R-:W-:Y:S01]  /*18d0*/  FADD R19, R8, -R19 ;  /* 0x8000001308137221 */ /* 0x004fe20000000000 */
[----:B---3--:R-:W-:-:S03]  /*18e0*/  FADD R21, R10, -R21 ;  /* 0x800000150a157221 */ /* 0x008fc60000000000 */
[----:B------:R-:W-:Y:S01]  /*18f0*/  FFMA R16, R19, R19, R16 ;  /* 0x0000001313107223 */ /* 0x000fe20000000010 */
[----:B----4-:R-:W-:-:S03]  /*1900*/  FADD R23, R12, -R23 ;  /* 0x800000170c177221 */ /* 0x010fc60000000000 */
[----:B------:R-:W-:-:S04]  /*1910*/  FFMA R16, R21, R21, R16 ;  /* 0x0000001515107223 */ /* 0x000fc80000000010 */
[----:B------:R-:W-:-:S07]  /*1920*/  FFMA R16, R23, R23, R16 ;  /* 0x0000001717107223 */ /* 0x000fce0000000010 */
.L_x_15:
        /* <DEDUP_REMOVED lines=12> */
.L_x_16:
[----:B------:R-:W-:Y:S02]  /*19f0*/  MOV R5, R11 ;  /* 0x0000000b00057202 */ /* 0x000fe40000000f00 */
[----:B------:R-:W-:-:S04]  /*1a00*/  MOV R2, R6 ;  /* 0x0000000600027202 */ /* 0x000fc80000000f00 */
[----:B------:R0:W2:Y:S04]  /*1a10*/  LDG.E R5, desc[UR8][R4.64] ;  /* 0x0000000804057981 */ /* 0x0000a8000c1e1900 */
[----:B------:R1:W2:Y:S01]  /*1a20*/  LDG.E R0, desc[UR8][R2.64] ;  /* 0x0000000802007981 */ /* 0x0002a2000c1e1900 */
[----:B------:R-:W-:-:S04]  /*1a30*/  UIADD3 UR5, UP0, UPT, UR5, -0x1, URZ ;  /* 0xffffffff05057890 */ /* 0x000fc8000ff1e0ff */
[----:B------:R-:W-:Y:S02]  /*1a40*/  UIADD3.X UR4, UPT, UPT, UR4, -0x1, URZ, UP0, !UPT ;  /* 0xffffffff04047890 */ /* 0x000fe400087fe4ff */
[----:B------:R-:W-:-:S04]  /*1a50*/  UISETP.NE.U32.AND UP0, UPT, UR5, URZ, UPT ;  /* 0x000000ff0500728c */ /* 0x000fc8000bf05070 */
[----:B------:R-:W-:Y:S01]  /*1a60*/  UISETP.NE.AND.EX UP0, UPT, UR4, URZ, UPT, UP0 ;  /* 0x000000ff0400728c */ /* 0x000fe2000bf05300 */
[----:B0-----:R-:W-:Y:S02]  /*1a70*/  IADD3 R4, P0, PT, R4, 0x4, RZ ;  /* 0x0000000404047810 */ /* 0x001fe40007f1e0ff */
[----:B------:R-:W-:Y:S02]  /*1a80*/  IADD3 R6, P1, PT, R6, 0x4, RZ ;  /* 0x0000000406067810 */ /* 0x000fe40007f3e0ff */
[----:B------:R-:W-:Y:S02]  /*1a90*/  IADD3.X R11, PT, PT, RZ, R11, RZ, P0, !PT ;  /* 0x0000000bff0b7210 */ /* 0x000fe400007fe4ff */
[----:B-1----:R-:W-:Y:S01]  /*1aa0*/  IADD3.X R3, PT, PT, RZ, R3, RZ, P1, !PT ;  /* 0x00000003ff037210 */ /* 0x002fe20000ffe4ff */
[----:B--2---:R-:W-:-:S04]  /*1ab0*/  FADD R7, R0, -R5 ;  /* 0x8000000500077221 */ /* 0x004fc80000000000 */
[----:B------:R-:W-:Y:S01]  /*1ac0*/  FFMA R16, R7, R7, R16 ;  /* 0x0000000707107223 */ /* 0x000fe20000000010 */
[----:B------:R-:W-:Y:S06]  /*1ad0*/  BRA.U UP0, `(.L_x_16) ;  /* 0xfffffffd00c47547 */ /* 0x000fec000b83ffff */
.L_x_13:
[----:B------:R-:W-:-:S07]  /*1ae0*/  FADD R16, R16, 9.9999999747524270788e-07 ;  /* 0x358637bd10107421 */ /* 0x000fce0000000000 */
.L_x_10:
[----:B------:R-:W-:Y:S01]  /*1af0*/  IADD3 R0, PT, PT, R16, -0xd000000, RZ ;  /* 0xf300000010007810 */ /* 0x000fe20007ffe0ff */
[----:B------:R0:W1:Y:S01]  /*1b00*/  MUFU.RSQ R5, R16 ;  /* 0x0000001000057308 */ /* 0x0000620000001400 */
[----:B------:R-:W-:Y:S02]  /*1b10*/  BSSY.RECONVERGENT B0, `(.L_x_17) ;  /* 0x000000c000007945 */ /* 0x000fe40003800200 */
[----:B------:R-:W-:-:S13]  /*1b20*/  ISETP.GT.U32.AND P0, PT, R0, 0x727fffff, PT ;  /* 0x727fffff0000780c */ /* 0x000fda0003f04070 */
[----:B0-----:R-:W-:Y:S05]  /*1b30*/  @!P0 BRA `(.L_x_18) ;  /* 0x0000000000148947 */ /* 0x001fea0003800000 */
[----:B------:R-:W-:Y:S02]  /*1b40*/  MOV R0, R16 ;  /* 0x0000001000007202 */ /* 0x000fe40000000f00 */
[----:B------:R-:W-:-:S07]  /*1b50*/  MOV R8, 0x1b70 ;  /* 0x00001b7000087802 */ /* 0x000fce0000000f00 */
[----:B-1----:R-:W-:Y:S05]  /*1b60*/  CALL.REL.NOINC `($__internal_0_$__cuda_sm20_sqrt_rn_f32_slowpath) ;  /* 0x00000000007c7944 */ /* 0x002fea0003c00000 */
[----:B------:R-:W-:Y:S01]  /*1b70*/  MOV R4, R0 ;  /* 0x0000000000047202 */ /* 0x000fe20000000f00 */
[----:B------:R-:W-:Y:S06]  /*1b80*/  BRA `(.L_x_19) ;  /* 0x0000000000107947 */ /* 0x000fec0003800000 */
.L_x_18:
[C---:B-1----:R-:W-:Y:S01]  /*1b90*/  FMUL.FTZ R3, R5.reuse, R16 ;  /* 0x0000001005037220 */ /* 0x042fe20000410000 */
[----:B------:R-:W-:-:S03]  /*1ba0*/  FMUL.FTZ R0, R5, 0.5 ;  /* 0x3f00000005007820 */ /* 0x000fc60000410000 */
[----:B------:R-:W-:-:S04]  /*1bb0*/  FFMA R4, -R3, R3, R16 ;  /* 0x0000000303047223 */ /* 0x000fc80000000110 */
[----:B------:R-:W-:-:S07]  /*1bc0*/  FFMA R4, R4, R0, R3 ;  /* 0x0000000004047223 */ /* 0x000fce0000000003 */
.L_x_19:
[----:B------:R-:W-:Y:S05]  /*1bd0*/  BSYNC.RECONVERGENT B0 ;  /* 0x0000000000007941 */ /* 0x000fea0003800200 */
.L_x_17:
        /* <DEDUP_REMOVED lines=10> */
.L_x_21:
[C---:B-1----:R-:W-:Y:S01]  /*1c80*/  FMUL.FTZ R0, R2.reuse, R13 ;  /* 0x0000000d02007220 */ /* 0x042fe20000410000 */
[----:B------:R-:W-:-:S03]  /*1c90*/  FMUL.FTZ R2, R2, 0.5 ;  /* 0x3f00000002027820 */ /* 0x000fc60000410000 */
[----:B------:R-:W-:-:S04]  /*1ca0*/  FFMA R3, -R0, R0, R13 ;  /* 0x0000000000037223 */ /* 0x000fc8000000010d */
[----:B------:R-:W-:-:S07]  /*1cb0*/  FFMA R3, R3, R2, R0 ;  /* 0x0000000203037223 */ /* 0x000fce0000000000 */
.L_x_22:
[----:B------:R-:W-:Y:S05]  /*1cc0*/  BSYNC.RECONVERGENT B0 ;  /* 0x0000000000007941 */ /* 0x000fea0003800200 */
.L_x_20:
[----:B------:R-:W0:Y:S01]  /*1cd0*/  LDCU UR4, c[0x0][0x3b0] ;  /* 0x00007600ff0477ac */ /* 0x000e220008000800 */
[----:B------:R-:W-:Y:S01]  /*1ce0*/  FADD R3, R3, -R4 ;  /* 0x8000000403037221 */ /* 0x000fe20000000000 */
[----:B------:R-:W1:Y:S03]  /*1cf0*/  LDCU.64 UR6, c[0x0][0x398] ;  /* 0x00007300ff0677ac */ /* 0x000e660008000a00 */
[----:B0-----:R-:W-:Y:S01]  /*1d00*/  FADD R0, R3, UR4 ;  /* 0x0000000403007e21 */ /* 0x001fe20008000000 */
[----:B-1----:R-:W-:-:S04]  /*1d10*/  LEA R2, P0, R9, UR6, 0x2 ;  /* 0x0000000609027c11 */ /* 0x002fc8000f8010ff */
[----:B------:R-:W-:Y:S02]  /*1d20*/  FMNMX R5, RZ, R0, !PT ;  /* 0x00000000ff057209 */ /* 0x000fe40007800000 */
[----:B------:R-:W-:-:S05]  /*1d30*/  LEA.HI.X R3, R9, UR7, RZ, 0x2, P0 ;  /* 0x0000000709037c11 */ /* 0x000fca00080f14ff */
[----:B------:R-:W-:Y:S01]  /*1d40*/  STG.E desc[UR8][R2.64], R5 ;  /* 0x0000000502007986 */ /* 0x000fe2000c101908 */
[----:B------:R-:W-:Y:S05]  /*1d50*/  EXIT ;  /* 0x000000000000794d */ /* 0x000fea0003800000 */
        .weak           $__internal_0_$__cuda_sm20_sqrt_rn_f32_slowpath
        .type           $__internal_0_$__cuda_sm20_sqrt_rn_f32_slowpath,@function
        .size           $__internal_0_$__cuda_sm20_sqrt_rn_f32_slowpath,(.L_x_25 - $__internal_0_$__cuda_sm20_sqrt_rn_f32_slowpath)
$__internal_0_$__cuda_sm20_sqrt_rn_f32_slowpath:
[----:B------:R-:W-:-:S13]  /*1d60*/  LOP3.LUT P0, RZ, R0, 0x7fffffff, RZ, 0xc0, !PT ;  /* 0x7fffffff00ff7812 */ /* 0x000fda000780c0ff */
[----:B------:R-:W-:Y:S01]  /*1d70*/  @!P0 MOV R2, R0 ;  /* 0x0000000000028202 */ /* 0x000fe20000000f00 */
[----:B------:R-:W-:Y:S06]  /*1d80*/  @!P0 BRA `(.L_x_23) ;  /* 0x0000000000408947 */ /* 0x000fec0003800000 */
[----:B------:R-:W-:-:S13]  /*1d90*/  FSETP.GEU.FTZ.AND P0, PT, R0, RZ, PT ;  /* 0x000000ff0000720b */ /* 0x000fda0003f1e000 */
[----:B------:R-:W-:Y:S01]  /*1da0*/  @!P0 MOV R2, 0x7fffffff ;  /* 0x7fffffff00028802 */ /* 0x000fe20000000f00 */
[----:B------:R-:W-:Y:S06]  /*1db0*/  @!P0 BRA `(.L_x_23) ;  /* 0x0000000000348947 */ /* 0x000fec0003800000 */
[----:B------:R-:W-:-:S13]  /*1dc0*/  FSETP.GTU.FTZ.AND P0, PT, |R0|, +INF , PT ;  /* 0x7f8000000000780b */ /* 0x000fda0003f1c200 */
[----:B------:R-:W-:Y:S01]  /*1dd0*/  @P0 FADD.FTZ R2, R0, 1 ;  /* 0x3f80000000020421 */ /* 0x000fe20000010000 */
[----:B------:R-:W-:Y:S06]  /*1de0*/  @P0 BRA `(.L_x_23) ;  /* 0x0000000000280947 */ /* 0x000fec0003800000 */
[----:B------:R-:W-:-:S13]  /*1df0*/  FSETP.NEU.FTZ.AND P0, PT, |R0|, +INF , PT ;  /* 0x7f8000000000780b */ /* 0x000fda0003f1d200 */
[----:B------:R-:W-:-:S04]  /*1e00*/  @P0 FFMA R3, R0, 1.84467440737095516160e+19, RZ ;  /* 0x5f80000000030823 */ /* 0x000fc800000000ff */
[----:B------:R-:W0:Y:S02]  /*1e10*/  @P0 MUFU.RSQ R2, R3 ;  /* 0x0000000300020308 */ /* 0x000e240000001400 */
[----:B0-----:R-:W-:Y:S01]  /*1e20*/  @P0 FMUL.FTZ R6, R3, R2 ;  /* 0x0000000203060220 */ /* 0x001fe20000410000 */
[----:B------:R-:W-:Y:S01]  /*1e30*/  @P0 FMUL.FTZ R7, R2, 0.5 ;  /* 0x3f00000002070820 */ /* 0x000fe20000410000 */
[----:B------:R-:W-:Y:S02]  /*1e40*/  @!P0 MOV R2, R0 ;  /* 0x0000000000028202 */ /* 0x000fe40000000f00 */
[----:B------:R-:W-:-:S04]  /*1e50*/  @P0 FADD.FTZ R5, -R6, -RZ ;  /* 0x800000ff06050221 */ /* 0x000fc80000010100 */
[----:B------:R-:W-:-:S04]  /*1e60*/  @P0 FFMA R5, R6, R5, R3 ;  /* 0x0000000506050223 */ /* 0x000fc80000000003 */
[----:B------:R-:W-:-:S04]  /*1e70*/  @P0 FFMA R5, R5, R7, R6 ;  /* 0x0000000705050223 */ /* 0x000fc80000000006 */
[----:B------:R-:W-:-:S07]  /*1e80*/  @P0 FMUL.FTZ R2, R5, 2.3283064365386962891e-10 ;  /* 0x2f80000005020820 */ /* 0x000fce0000410000 */
.L_x_23:
[----:B------:R-:W-:Y:S01]  /*1e90*/  HFMA2 R3, -RZ, RZ, 0, 0 ;  /* 0x00000000ff037431 */ /* 0x000fe200000001ff */
[----:B------:R-:W-:Y:S02]  /*1ea0*/  MOV R0, R2 ;  /* 0x0000000200007202 */ /* 0x000fe40000000f00 */
[----:B------:R-:W-:-:S04]  /*1eb0*/  MOV R2, R8 ;  /* 0x0000000800027202 */ /* 0x000fc80000000f00 */
[----:B------:R-:W-:Y:S05]  /*1ec0*/  RET.REL.NODEC R2 `(_Z19triplet_loss_kernelPKfS0_S0_Pfmmf) ;  /* 0xffffffe0024c7950 */ /* 0x000fea0003c3ffff */
.L_x_24:
        /* <DEDUP_REMOVED lines=11> */
.L_x_25:


//--------------------- .nv.shared._Z18reduce_mean_kernelPKfPfm --------------------------
	.section	.nv.shared._Z18reduce_mean_kernelPKfPfm,"aw",@nobits
	.sectionflags	@""
	.align	4
.nv.shared._Z18reduce_mean_kernelPKfPfm:
	.zero		2048


//--------------------- .nv.shared.reserved.0     --------------------------
	.section	.nv.shared.reserved.0,"aw",@nobits
	.weak		__nv_reservedSMEM_offset_0_alias
	.size		__nv_reservedSMEM_offset_0_alias, 0, 64
	.other		__nv_reservedSMEM_offset_0_alias,@"STO_CUDA_RESERVED_SHARED STV_DEFAULT"
__nv_reservedSMEM_offset_0_alias:
	.zero		0
	.zero		64


//--------------------- .nv.constant0._Z18reduce_mean_kernelPKfPfm --------------------------
	.section	.nv.constant0._Z18reduce_mean_kernelPKfPfm,"a",@progbits
	.sectionflags	@""
	.align	4
.nv.constant0._Z18reduce_mean_kernelPKfPfm:
	.zero		920


//--------------------- .nv.constant0._Z19triplet_loss_kernelPKfS0_S0_Pfmmf --------------------------
	.section	.nv.constant0._Z19triplet_loss_kernelPKfS0_S0_Pfmmf,"a",@progbits
	.sectionflags	@""
	.align	4
.nv.constant0._Z19triplet_loss_kernelPKfS0_S0_Pfmmf:
	.zero		948


//--------------------- SYMBOLS --------------------------

	.type		.nv.reservedSmem.offset0,@object
	.size		.nv.reservedSmem.offset0,0x4
	.type		.nv.reservedSmem.cap,@object
	.size		.nv.reservedSmem.cap,0x4
